//
// Generated by NVIDIA NVVM Compiler
//
// Compiler Build ID: CL-36424714
// Cuda compilation tools, release 13.0, V13.0.88
// Based on NVVM 20.0.0
//

.version 9.0
.target sm_100
.address_size 64

	// .globl	_Z26gemm_tiled_pipeline_kernelILi32ELi32ELi32EEvPKfS1_Pfiii
// _ZZ26gemm_tiled_pipeline_kernelILi32ELi32ELi32EEvPKfS1_PfiiiE12pipe_storage has been demoted
.extern .shared .align 16 .b8 shared[];

.visible .entry _Z26gemm_tiled_pipeline_kernelILi32ELi32ELi32EEvPKfS1_Pfiii(
	.param .u64 .ptr .align 1 _Z26gemm_tiled_pipeline_kernelILi32ELi32ELi32EEvPKfS1_Pfiii_param_0,
	.param .u64 .ptr .align 1 _Z26gemm_tiled_pipeline_kernelILi32ELi32ELi32EEvPKfS1_Pfiii_param_1,
	.param .u64 .ptr .align 1 _Z26gemm_tiled_pipeline_kernelILi32ELi32ELi32EEvPKfS1_Pfiii_param_2,
	.param .u32 _Z26gemm_tiled_pipeline_kernelILi32ELi32ELi32EEvPKfS1_Pfiii_param_3,
	.param .u32 _Z26gemm_tiled_pipeline_kernelILi32ELi32ELi32EEvPKfS1_Pfiii_param_4,
	.param .u32 _Z26gemm_tiled_pipeline_kernelILi32ELi32ELi32EEvPKfS1_Pfiii_param_5
)
{
	.local .align 16 .b8 	__local_depot0[32];
	.reg .b64 	%SP;
	.reg .b64 	%SPL;
	.reg .pred 	%p<66>;
	.reg .b16 	%rs<47>;
	.reg .b32 	%r<149>;
	.reg .b32 	%f<167>;
	.reg .b64 	%rd<247>;
	// demoted variable
	.shared .align 8 .b8 _ZZ26gemm_tiled_pipeline_kernelILi32ELi32ELi32EEvPKfS1_PfiiiE12pipe_storage[40];
	mov.u64 	%SPL, __local_depot0;
	ld.param.u32 	%r28, [_Z26gemm_tiled_pipeline_kernelILi32ELi32ELi32EEvPKfS1_Pfiii_param_3];
	ld.param.u32 	%r29, [_Z26gemm_tiled_pipeline_kernelILi32ELi32ELi32EEvPKfS1_Pfiii_param_4];
	ld.param.u32 	%r30, [_Z26gemm_tiled_pipeline_kernelILi32ELi32ELi32EEvPKfS1_Pfiii_param_5];
	add.u64 	%rd1, %SPL, 0;
	add.u64 	%rd2, %SPL, 16;
	mov.u32 	%r31, shared;
	cvt.u64.u32 	%rd14, %r31;
	cvta.shared.u64 	%rd15, %rd14;
	add.s64 	%rd16, %rd15, 8192;
	st.local.v2.u64 	[%rd1], {%rd15, %rd16};
	add.s64 	%rd17, %rd15, 12288;
	add.s64 	%rd18, %rd15, 4096;
	st.local.v2.u64 	[%rd2], {%rd18, %rd17};
	mov.u32 	%r1, %tid.x;
	mov.u32 	%r2, %tid.y;
	or.b32  	%r32, %r1, %r2;
	setp.ne.s32 	%p2, %r32, 0;
	@%p2 bra 	$L__BB0_2;
	mov.b32 	%r33, 0;
	st.shared.v2.u32 	[_ZZ26gemm_tiled_pipeline_kernelILi32ELi32ELi32EEvPKfS1_PfiiiE12pipe_storage], {%r33, %r33};
	st.shared.v2.u32 	[_ZZ26gemm_tiled_pipeline_kernelILi32ELi32ELi32EEvPKfS1_PfiiiE12pipe_storage+8], {%r33, %r33};
	st.shared.v2.u32 	[_ZZ26gemm_tiled_pipeline_kernelILi32ELi32ELi32EEvPKfS1_PfiiiE12pipe_storage+16], {%r33, %r33};
	st.shared.v2.u32 	[_ZZ26gemm_tiled_pipeline_kernelILi32ELi32ELi32EEvPKfS1_PfiiiE12pipe_storage+24], {%r33, %r33};
	st.shared.v2.u32 	[_ZZ26gemm_tiled_pipeline_kernelILi32ELi32ELi32EEvPKfS1_PfiiiE12pipe_storage+32], {%r33, %r33};
$L__BB0_2:
	barrier.sync 	0;
	mov.u32 	%r34, %ntid.x;
	mov.u32 	%r35, %ntid.y;
	mul.lo.s32 	%r3, %r34, %r35;
	mov.u32 	%r36, %tid.z;
	mad.lo.s32 	%r37, %r36, %r35, %r2;
	mul.lo.s32 	%r38, %r37, %r34;
	or.b32  	%r39, %r38, %r1;
	setp.ne.s32 	%p3, %r39, 0;
	@%p3 bra 	$L__BB0_4;
	mov.u32 	%r49, %ntid.z;
	mul.lo.s32 	%r48, %r3, %r49;
	mov.u32 	%r42, _ZZ26gemm_tiled_pipeline_kernelILi32ELi32ELi32EEvPKfS1_PfiiiE12pipe_storage;
	add.s32 	%r40, %r42, 8;
	// begin inline asm
	mbarrier.init.shared.b64 [%r40], %r48;
	// end inline asm
	// begin inline asm
	mbarrier.init.shared.b64 [%r42], %r48;
	// end inline asm
	add.s32 	%r44, %r42, 24;
	// begin inline asm
	mbarrier.init.shared.b64 [%r44], %r48;
	// end inline asm
	add.s32 	%r46, %r42, 16;
	// begin inline asm
	mbarrier.init.shared.b64 [%r46], %r48;
	// end inline asm
	cvt.u64.u32 	%rd20, %r42;
	cvta.shared.u64 	%rd21, %rd20;
	add.s64 	%rd19, %rd21, 32;
	// begin inline asm
	st.relaxed.cta.b32 [%rd19],%r48;
	// end inline asm
$L__BB0_4:
	barrier.sync 	0;
	add.s32 	%r50, %r30, 31;
	shr.s32 	%r51, %r50, 31;
	shr.u32 	%r52, %r51, 27;
	add.s32 	%r53, %r50, %r52;
	shr.s32 	%r4, %r53, 5;
	setp.lt.s32 	%p4, %r30, 1;
	mov.b16 	%rs39, 0;
	mov.b16 	%rs43, 5;
	@%p4 bra 	$L__BB0_9;
	mov.b16 	%rs43, 5;
	mov.b16 	%rs39, 0;
	mov.b32 	%r144, 1;
	mov.pred 	%p65, -1;
	mov.u32 	%r58, _ZZ26gemm_tiled_pipeline_kernelILi32ELi32ELi32EEvPKfS1_PfiiiE12pipe_storage;
$L__BB0_6:
	and.b16  	%rs21, %rs39, 255;
	mul.wide.u16 	%r56, %rs21, 16;
	cvt.u32.u16 	%r57, %rs43;
	// begin inline asm
	mov.u64 %rd22, %globaltimer;
	// end inline asm
	add.s32 	%r59, %r58, %r56;
	add.s32 	%r9, %r59, 8;
	and.b32  	%r10, %r57, 1;
	mov.b32 	%r145, 0;
$L__BB0_7:
	// begin inline asm
	{
	.reg .pred p;
	mbarrier.try_wait.parity.shared.b64 p, [%r9], %r10;
	selp.b32 %r60, 1, 0, p;
	}
	// end inline asm
	setp.ne.s32 	%p6, %r60, 0;
	@%p6 bra 	$L__BB0_8;
	bra.uni 	$L__BB0_15;
$L__BB0_8:
	barrier.sync 	0;
	add.s32 	%r64, %r9, -8;
	// begin inline asm
	cp.async.mbarrier.arrive.shared.b64 [%r64];
	// end inline asm
	mov.b32 	%r65, 1;
	// begin inline asm
	mbarrier.arrive.shared::cta.b64                             %rd23,  [%r64], %r65;    // 2. 
	// end inline asm
	add.s16 	%rs22, %rs39, 1;
	and.b16  	%rs23, %rs22, 255;
	setp.eq.s16 	%p8, %rs23, 2;
	selp.u16 	%rs24, 1, 0, %p8;
	xor.b16  	%rs43, %rs43, %rs24;
	selp.b16 	%rs39, 0, %rs22, %p8;
	setp.lt.s32 	%p9, %r144, %r4;
	and.pred  	%p10, %p65, %p9;
	mov.b32 	%r144, 2;
	mov.pred 	%p65, 0;
	@%p10 bra 	$L__BB0_6;
$L__BB0_9:
	setp.lt.s32 	%p11, %r30, 1;
	mov.f32 	%f135, 0f00000000;
	@%p11 bra 	$L__BB0_100;
	shl.b32 	%r5, %r2, 5;
	add.s32 	%r6, %r4, -2;
	max.s32 	%r7, %r4, 1;
	mov.b16 	%rs42, 0;
	mov.f32 	%f135, 0f00000000;
	mov.b32 	%r146, 0;
	mul.wide.u32 	%rd28, %r5, 4;
	mul.wide.u32 	%rd31, %r1, 4;
$L__BB0_11:
	shl.b32 	%r14, %r146, 5;
	and.b16  	%rs26, %rs42, 255;
	mul.wide.u16 	%r70, %rs26, 16;
	shr.u16 	%rs27, %rs43, 1;
	and.b16  	%rs28, %rs27, 1;
	// begin inline asm
	mov.u64 %rd24, %globaltimer;
	// end inline asm
	mov.u32 	%r71, _ZZ26gemm_tiled_pipeline_kernelILi32ELi32ELi32EEvPKfS1_PfiiiE12pipe_storage;
	add.s32 	%r15, %r71, %r70;
	cvt.u32.u16 	%r16, %rs28;
	mov.b32 	%r147, 0;
$L__BB0_12:
	// begin inline asm
	{
	.reg .pred p;
	mbarrier.try_wait.parity.shared.b64 p, [%r15], %r16;
	selp.b32 %r72, 1, 0, p;
	}
	// end inline asm
	setp.ne.s32 	%p12, %r72, 0;
	@%p12 bra 	$L__BB0_25;
	setp.gt.s32 	%p59, %r147, 15;
	@%p59 bra 	$L__BB0_21;
	add.s32 	%r147, %r147, 1;
	bra.uni 	$L__BB0_12;
$L__BB0_15:
	setp.gt.s32 	%p62, %r145, 15;
	@%p62 bra 	$L__BB0_17;
	add.s32 	%r145, %r145, 1;
	bra.uni 	$L__BB0_7;
$L__BB0_17:
	// begin inline asm
	mov.u64 %rd241, %globaltimer;
	// end inline asm
	sub.s64 	%rd4, %rd241, %rd22;
	setp.lt.s64 	%p63, %rd4, 4000000;
	@%p63 bra 	$L__BB0_19;
	mov.b32 	%r142, 1000000;
	// begin inline asm
	nanosleep.u32 %r142;
	// end inline asm
	bra.uni 	$L__BB0_7;
$L__BB0_19:
	setp.lt.s64 	%p64, %rd4, 40000;
	@%p64 bra 	$L__BB0_7;
	shr.s64 	%rd242, %rd4, 63;
	shr.u64 	%rd243, %rd242, 62;
	add.s64 	%rd244, %rd4, %rd243;
	shr.u64 	%rd245, %rd244, 2;
	cvt.u32.u64 	%r143, %rd245;
	// begin inline asm
	nanosleep.u32 %r143;
	// end inline asm
	bra.uni 	$L__BB0_7;
$L__BB0_21:
	// begin inline asm
	mov.u64 %rd236, %globaltimer;
	// end inline asm
	sub.s64 	%rd6, %rd236, %rd24;
	setp.lt.s64 	%p60, %rd6, 4000000;
	@%p60 bra 	$L__BB0_23;
	mov.b32 	%r140, 1000000;
	// begin inline asm
	nanosleep.u32 %r140;
	// end inline asm
	bra.uni 	$L__BB0_12;
$L__BB0_23:
	setp.lt.s64 	%p61, %rd6, 40000;
	@%p61 bra 	$L__BB0_12;
	shr.s64 	%rd237, %rd6, 63;
	shr.u64 	%rd238, %rd237, 62;
	add.s64 	%rd239, %rd6, %rd238;
	shr.u64 	%rd240, %rd239, 2;
	cvt.u32.u64 	%r141, %rd240;
	// begin inline asm
	nanosleep.u32 %r141;
	// end inline asm
	bra.uni 	$L__BB0_12;
$L__BB0_25:
	barrier.sync 	0;
	shl.b32 	%r75, %r146, 3;
	cvt.u64.u32 	%rd25, %r75;
	and.b64  	%rd26, %rd25, 8;
	add.s64 	%rd7, %rd1, %rd26;
	add.s64 	%rd8, %rd2, %rd26;
	setp.ge.s32 	%p13, %r14, %r30;
	@%p13 bra 	$L__BB0_27;
	ld.local.u64 	%rd27, [%rd7];
	add.s64 	%rd29, %rd27, %rd28;
	ld.f32 	%f69, [%rd29];
	ld.local.u64 	%rd30, [%rd8];
	add.s64 	%rd32, %rd30, %rd31;
	ld.f32 	%f70, [%rd32];
	fma.rn.f32 	%f135, %f69, %f70, %f135;
$L__BB0_27:
	add.s32 	%r19, %r14, 1;
	setp.ge.s32 	%p14, %r19, %r30;
	@%p14 bra 	$L__BB0_29;
	ld.local.u64 	%rd33, [%rd7];
	add.s64 	%rd35, %rd33, %rd28;
	ld.f32 	%f71, [%rd35+4];
	ld.local.u64 	%rd36, [%rd8];
	add.s64 	%rd38, %rd36, %rd31;
	ld.f32 	%f72, [%rd38+128];
	fma.rn.f32 	%f135, %f71, %f72, %f135;
$L__BB0_29:
	add.s32 	%r76, %r14, 2;
	setp.ge.s32 	%p15, %r76, %r30;
	@%p15 bra 	$L__BB0_31;
	ld.local.u64 	%rd39, [%rd7];
	add.s64 	%rd41, %rd39, %rd28;
	ld.f32 	%f73, [%rd41+8];
	ld.local.u64 	%rd42, [%rd8];
	add.s64 	%rd44, %rd42, %rd31;
	ld.f32 	%f74, [%rd44+256];
	fma.rn.f32 	%f135, %f73, %f74, %f135;
$L__BB0_31:
	add.s32 	%r77, %r14, 3;
	setp.ge.s32 	%p16, %r77, %r30;
	@%p16 bra 	$L__BB0_33;
	ld.local.u64 	%rd45, [%rd7];
	add.s64 	%rd47, %rd45, %rd28;
	ld.f32 	%f75, [%rd47+12];
	ld.local.u64 	%rd48, [%rd8];
	add.s64 	%rd50, %rd48, %rd31;
	ld.f32 	%f76, [%rd50+384];
	fma.rn.f32 	%f135, %f75, %f76, %f135;
$L__BB0_33:
	add.s32 	%r78, %r14, 4;
	setp.ge.s32 	%p17, %r78, %r30;
	@%p17 bra 	$L__BB0_35;
	ld.local.u64 	%rd51, [%rd7];
	add.s64 	%rd53, %rd51, %rd28;
	ld.f32 	%f77, [%rd53+16];
	ld.local.u64 	%rd54, [%rd8];
	add.s64 	%rd56, %rd54, %rd31;
	ld.f32 	%f78, [%rd56+512];
	fma.rn.f32 	%f135, %f77, %f78, %f135;
$L__BB0_35:
	add.s32 	%r79, %r14, 5;
	setp.ge.s32 	%p18, %r79, %r30;
	@%p18 bra 	$L__BB0_37;
	ld.local.u64 	%rd57, [%rd7];
	add.s64 	%rd59, %rd57, %rd28;
	ld.f32 	%f79, [%rd59+20];
	ld.local.u64 	%rd60, [%rd8];
	add.s64 	%rd62, %rd60, %rd31;
	ld.f32 	%f80, [%rd62+640];
	fma.rn.f32 	%f135, %f79, %f80, %f135;
$L__BB0_37:
	add.s32 	%r80, %r14, 6;
	setp.ge.s32 	%p19, %r80, %r30;
	@%p19 bra 	$L__BB0_39;
	ld.local.u64 	%rd63, [%rd7];
	add.s64 	%rd65, %rd63, %rd28;
	ld.f32 	%f81, [%rd65+24];
	ld.local.u64 	%rd66, [%rd8];
	add.s64 	%rd68, %rd66, %rd31;
	ld.f32 	%f82, [%rd68+768];
	fma.rn.f32 	%f135, %f81, %f82, %f135;
$L__BB0_39:
	add.s32 	%r81, %r14, 7;
	setp.ge.s32 	%p20, %r81, %r30;
	@%p20 bra 	$L__BB0_41;
	ld.local.u64 	%rd69, [%rd7];
	add.s64 	%rd71, %rd69, %rd28;
	ld.f32 	%f83, [%rd71+28];
	ld.local.u64 	%rd72, [%rd8];
	add.s64 	%rd74, %rd72, %rd31;
	ld.f32 	%f84, [%rd74+896];
	fma.rn.f32 	%f135, %f83, %f84, %f135;
$L__BB0_41:
	add.s32 	%r82, %r14, 8;
	setp.ge.s32 	%p21, %r82, %r30;
	@%p21 bra 	$L__BB0_43;
	ld.local.u64 	%rd75, [%rd7];
	add.s64 	%rd77, %rd75, %rd28;
	ld.f32 	%f85, [%rd77+32];
	ld.local.u64 	%rd78, [%rd8];
	add.s64 	%rd80, %rd78, %rd31;
	ld.f32 	%f86, [%rd80+1024];
	fma.rn.f32 	%f135, %f85, %f86, %f135;
$L__BB0_43:
	add.s32 	%r83, %r14, 9;
	setp.ge.s32 	%p22, %r83, %r30;
	@%p22 bra 	$L__BB0_45;
	ld.local.u64 	%rd81, [%rd7];
	add.s64 	%rd83, %rd81, %rd28;
	ld.f32 	%f87, [%rd83+36];
	ld.local.u64 	%rd84, [%rd8];
	add.s64 	%rd86, %rd84, %rd31;
	ld.f32 	%f88, [%rd86+1152];
	fma.rn.f32 	%f135, %f87, %f88, %f135;
$L__BB0_45:
	add.s32 	%r84, %r14, 10;
	setp.ge.s32 	%p23, %r84, %r30;
	@%p23 bra 	$L__BB0_47;
	ld.local.u64 	%rd87, [%rd7];
	add.s64 	%rd89, %rd87, %rd28;
	ld.f32 	%f89, [%rd89+40];
	ld.local.u64 	%rd90, [%rd8];
	add.s64 	%rd92, %rd90, %rd31;
	ld.f32 	%f90, [%rd92+1280];
	fma.rn.f32 	%f135, %f89, %f90, %f135;
$L__BB0_47:
	add.s32 	%r85, %r14, 11;
	setp.ge.s32 	%p24, %r85, %r30;
	@%p24 bra 	$L__BB0_49;
	ld.local.u64 	%rd93, [%rd7];
	add.s64 	%rd95, %rd93, %rd28;
	ld.f32 	%f91, [%rd95+44];
	ld.local.u64 	%rd96, [%rd8];
	add.s64 	%rd98, %rd96, %rd31;
	ld.f32 	%f92, [%rd98+1408];
	fma.rn.f32 	%f135, %f91, %f92, %f135;
$L__BB0_49:
	add.s32 	%r86, %r14, 12;
	setp.ge.s32 	%p25, %r86, %r30;
	@%p25 bra 	$L__BB0_51;
	ld.local.u64 	%rd99, [%rd7];
	add.s64 	%rd101, %rd99, %rd28;
	ld.f32 	%f93, [%rd101+48];
	ld.local.u64 	%rd102, [%rd8];
	add.s64 	%rd104, %rd102, %rd31;
	ld.f32 	%f94, [%rd104+1536];
	fma.rn.f32 	%f135, %f93, %f94, %f135;
$L__BB0_51:
	add.s32 	%r87, %r14, 13;
	setp.ge.s32 	%p26, %r87, %r30;
	@%p26 bra 	$L__BB0_53;
	ld.local.u64 	%rd105, [%rd7];
	add.s64 	%rd107, %rd105, %rd28;
	ld.f32 	%f95, [%rd107+52];
	ld.local.u64 	%rd108, [%rd8];
	add.s64 	%rd110, %rd108, %rd31;
	ld.f32 	%f96, [%rd110+1664];
	fma.rn.f32 	%f135, %f95, %f96, %f135;
$L__BB0_53:
	add.s32 	%r88, %r14, 14;
	setp.ge.s32 	%p27, %r88, %r30;
	@%p27 bra 	$L__BB0_55;
	ld.local.u64 	%rd111, [%rd7];
	add.s64 	%rd113, %rd111, %rd28;
	ld.f32 	%f97, [%rd113+56];
	ld.local.u64 	%rd114, [%rd8];
	add.s64 	%rd116, %rd114, %rd31;
	ld.f32 	%f98, [%rd116+1792];
	fma.rn.f32 	%f135, %f97, %f98, %f135;
$L__BB0_55:
	add.s32 	%r89, %r14, 15;
	setp.ge.s32 	%p28, %r89, %r30;
	@%p28 bra 	$L__BB0_57;
	ld.local.u64 	%rd117, [%rd7];
	add.s64 	%rd119, %rd117, %rd28;
	ld.f32 	%f99, [%rd119+60];
	ld.local.u64 	%rd120, [%rd8];
	add.s64 	%rd122, %rd120, %rd31;
	ld.f32 	%f100, [%rd122+1920];
	fma.rn.f32 	%f135, %f99, %f100, %f135;
$L__BB0_57:
	add.s32 	%r90, %r14, 16;
	setp.ge.s32 	%p29, %r90, %r30;
	@%p29 bra 	$L__BB0_59;
	ld.local.u64 	%rd123, [%rd7];
	add.s64 	%rd125, %rd123, %rd28;
	ld.f32 	%f101, [%rd125+64];
	ld.local.u64 	%rd126, [%rd8];
	add.s64 	%rd128, %rd126, %rd31;
	ld.f32 	%f102, [%rd128+2048];
	fma.rn.f32 	%f135, %f101, %f102, %f135;
$L__BB0_59:
	add.s32 	%r91, %r14, 17;
	setp.ge.s32 	%p30, %r91, %r30;
	@%p30 bra 	$L__BB0_61;
	ld.local.u64 	%rd129, [%rd7];
	add.s64 	%rd131, %rd129, %rd28;
	ld.f32 	%f103, [%rd131+68];
	ld.local.u64 	%rd132, [%rd8];
	add.s64 	%rd134, %rd132, %rd31;
	ld.f32 	%f104, [%rd134+2176];
	fma.rn.f32 	%f135, %f103, %f104, %f135;
$L__BB0_61:
	add.s32 	%r92, %r14, 18;
	setp.ge.s32 	%p31, %r92, %r30;
	@%p31 bra 	$L__BB0_63;
	ld.local.u64 	%rd135, [%rd7];
	add.s64 	%rd137, %rd135, %rd28;
	ld.f32 	%f105, [%rd137+72];
	ld.local.u64 	%rd138, [%rd8];
	add.s64 	%rd140, %rd138, %rd31;
	ld.f32 	%f106, [%rd140+2304];
	fma.rn.f32 	%f135, %f105, %f106, %f135;
$L__BB0_63:
	add.s32 	%r93, %r14, 19;
	setp.ge.s32 	%p32, %r93, %r30;
	@%p32 bra 	$L__BB0_65;
	ld.local.u64 	%rd141, [%rd7];
	add.s64 	%rd143, %rd141, %rd28;
	ld.f32 	%f107, [%rd143+76];
	ld.local.u64 	%rd144, [%rd8];
	add.s64 	%rd146, %rd144, %rd31;
	ld.f32 	%f108, [%rd146+2432];
	fma.rn.f32 	%f135, %f107, %f108, %f135;
$L__BB0_65:
	add.s32 	%r94, %r14, 20;
	setp.ge.s32 	%p33, %r94, %r30;
	@%p33 bra 	$L__BB0_67;
	ld.local.u64 	%rd147, [%rd7];
	add.s64 	%rd149, %rd147, %rd28;
	ld.f32 	%f109, [%rd149+80];
	ld.local.u64 	%rd150, [%rd8];
	add.s64 	%rd152, %rd150, %rd31;
	ld.f32 	%f110, [%rd152+2560];
	fma.rn.f32 	%f135, %f109, %f110, %f135;
$L__BB0_67:
	add.s32 	%r95, %r14, 21;
	setp.ge.s32 	%p34, %r95, %r30;
	@%p34 bra 	$L__BB0_69;
	ld.local.u64 	%rd153, [%rd7];
	add.s64 	%rd155, %rd153, %rd28;
	ld.f32 	%f111, [%rd155+84];
	ld.local.u64 	%rd156, [%rd8];
	add.s64 	%rd158, %rd156, %rd31;
	ld.f32 	%f112, [%rd158+2688];
	fma.rn.f32 	%f135, %f111, %f112, %f135;
$L__BB0_69:
	add.s32 	%r96, %r14, 22;
	setp.ge.s32 	%p35, %r96, %r30;
	@%p35 bra 	$L__BB0_71;
	ld.local.u64 	%rd159, [%rd7];
	add.s64 	%rd161, %rd159, %rd28;
	ld.f32 	%f113, [%rd161+88];
	ld.local.u64 	%rd162, [%rd8];
	add.s64 	%rd164, %rd162, %rd31;
	ld.f32 	%f114, [%rd164+2816];
	fma.rn.f32 	%f135, %f113, %f114, %f135;
$L__BB0_71:
	add.s32 	%r97, %r14, 23;
	setp.ge.s32 	%p36, %r97, %r30;
	@%p36 bra 	$L__BB0_73;
	ld.local.u64 	%rd165, [%rd7];
	add.s64 	%rd167, %rd165, %rd28;
	ld.f32 	%f115, [%rd167+92];
	ld.local.u64 	%rd168, [%rd8];
	add.s64 	%rd170, %rd168, %rd31;
	ld.f32 	%f116, [%rd170+2944];
	fma.rn.f32 	%f135, %f115, %f116, %f135;
$L__BB0_73:
	add.s32 	%r98, %r14, 24;
	setp.ge.s32 	%p37, %r98, %r30;
	@%p37 bra 	$L__BB0_75;
	ld.local.u64 	%rd171, [%rd7];
	add.s64 	%rd173, %rd171, %rd28;
	ld.f32 	%f117, [%rd173+96];
	ld.local.u64 	%rd174, [%rd8];
	add.s64 	%rd176, %rd174, %rd31;
	ld.f32 	%f118, [%rd176+3072];
	fma.rn.f32 	%f135, %f117, %f118, %f135;
$L__BB0_75:
	add.s32 	%r99, %r14, 25;
	setp.ge.s32 	%p38, %r99, %r30;
	@%p38 bra 	$L__BB0_77;
	ld.local.u64 	%rd177, [%rd7];
	add.s64 	%rd179, %rd177, %rd28;
	ld.f32 	%f119, [%rd179+100];
	ld.local.u64 	%rd180, [%rd8];
	add.s64 	%rd182, %rd180, %rd31;
	ld.f32 	%f120, [%rd182+3200];
	fma.rn.f32 	%f135, %f119, %f120, %f135;
$L__BB0_77:
	add.s32 	%r100, %r14, 26;
	setp.ge.s32 	%p39, %r100, %r30;
	@%p39 bra 	$L__BB0_79;
	ld.local.u64 	%rd183, [%rd7];
	add.s64 	%rd185, %rd183, %rd28;
	ld.f32 	%f121, [%rd185+104];
	ld.local.u64 	%rd186, [%rd8];
	add.s64 	%rd188, %rd186, %rd31;
	ld.f32 	%f122, [%rd188+3328];
	fma.rn.f32 	%f135, %f121, %f122, %f135;
$L__BB0_79:
	add.s32 	%r101, %r14, 27;
	setp.ge.s32 	%p40, %r101, %r30;
	@%p40 bra 	$L__BB0_81;
	ld.local.u64 	%rd189, [%rd7];
	add.s64 	%rd191, %rd189, %rd28;
	ld.f32 	%f123, [%rd191+108];
	ld.local.u64 	%rd192, [%rd8];
	add.s64 	%rd194, %rd192, %rd31;
	ld.f32 	%f124, [%rd194+3456];
	fma.rn.f32 	%f135, %f123, %f124, %f135;
$L__BB0_81:
	add.s32 	%r102, %r14, 28;
	setp.ge.s32 	%p41, %r102, %r30;
	@%p41 bra 	$L__BB0_83;
	ld.local.u64 	%rd195, [%rd7];
	add.s64 	%rd197, %rd195, %rd28;
	ld.f32 	%f125, [%rd197+112];
	ld.local.u64 	%rd198, [%rd8];
	add.s64 	%rd200, %rd198, %rd31;
	ld.f32 	%f126, [%rd200+3584];
	fma.rn.f32 	%f135, %f125, %f126, %f135;
$L__BB0_83:
	add.s32 	%r103, %r14, 29;
	setp.ge.s32 	%p42, %r103, %r30;
	@%p42 bra 	$L__BB0_85;
	ld.local.u64 	%rd201, [%rd7];
	add.s64 	%rd203, %rd201, %rd28;
	ld.f32 	%f127, [%rd203+116];
	ld.local.u64 	%rd204, [%rd8];
	add.s64 	%rd206, %rd204, %rd31;
	ld.f32 	%f128, [%rd206+3712];
	fma.rn.f32 	%f135, %f127, %f128, %f135;
$L__BB0_85:
	add.s32 	%r104, %r14, 30;
	setp.ge.s32 	%p43, %r104, %r30;
	@%p43 bra 	$L__BB0_87;
	ld.local.u64 	%rd207, [%rd7];
	add.s64 	%rd209, %rd207, %rd28;
	ld.f32 	%f129, [%rd209+120];
	ld.local.u64 	%rd210, [%rd8];
	add.s64 	%rd212, %rd210, %rd31;
	ld.f32 	%f130, [%rd212+3840];
	fma.rn.f32 	%f135, %f129, %f130, %f135;
$L__BB0_87:
	add.s32 	%r105, %r14, 31;
	setp.ge.s32 	%p44, %r105, %r30;
	@%p44 bra 	$L__BB0_89;
	ld.local.u64 	%rd213, [%rd7];
	add.s64 	%rd215, %rd213, %rd28;
	ld.f32 	%f131, [%rd215+124];
	ld.local.u64 	%rd216, [%rd8];
	add.s64 	%rd218, %rd216, %rd31;
	ld.f32 	%f132, [%rd218+3968];
	fma.rn.f32 	%f135, %f131, %f132, %f135;
$L__BB0_89:
	barrier.sync 	0;
	add.s32 	%r106, %r15, 8;
	mov.b32 	%r107, 1;
	// begin inline asm
	mbarrier.arrive.shared::cta.b64                             %rd219,  [%r106], %r107;    // 2. 
	// end inline asm
	add.s16 	%rs29, %rs42, 1;
	and.b16  	%rs30, %rs29, 255;
	setp.eq.s16 	%p45, %rs30, 2;
	xor.b16  	%rs31, %rs43, 2;
	selp.b16 	%rs43, %rs31, %rs43, %p45;
	selp.b16 	%rs42, 0, %rs29, %p45;
	setp.ge.s32 	%p46, %r146, %r6;
	@%p46 bra 	$L__BB0_99;
	and.b16  	%rs32, %rs39, 255;
	mul.wide.u16 	%r109, %rs32, 16;
	cvt.u32.u16 	%r110, %rs43;
	// begin inline asm
	mov.u64 %rd220, %globaltimer;
	// end inline asm
	mov.u32 	%r111, _ZZ26gemm_tiled_pipeline_kernelILi32ELi32ELi32EEvPKfS1_PfiiiE12pipe_storage;
	add.s32 	%r112, %r111, %r109;
	add.s32 	%r20, %r112, 8;
	and.b32  	%r21, %r110, 1;
	mov.b32 	%r148, 0;
$L__BB0_91:
	// begin inline asm
	{
	.reg .pred p;
	mbarrier.try_wait.parity.shared.b64 p, [%r20], %r21;
	selp.b32 %r113, 1, 0, p;
	}
	// end inline asm
	setp.ne.s32 	%p47, %r113, 0;
	@%p47 bra 	$L__BB0_98;
	setp.gt.s32 	%p56, %r148, 15;
	@%p56 bra 	$L__BB0_94;
	add.s32 	%r148, %r148, 1;
	bra.uni 	$L__BB0_91;
$L__BB0_94:
	// begin inline asm
	mov.u64 %rd231, %globaltimer;
	// end inline asm
	sub.s64 	%rd10, %rd231, %rd220;
	setp.lt.s64 	%p57, %rd10, 4000000;
	@%p57 bra 	$L__BB0_96;
	mov.b32 	%r138, 1000000;
	// begin inline asm
	nanosleep.u32 %r138;
	// end inline asm
	bra.uni 	$L__BB0_91;
$L__BB0_96:
	setp.lt.s64 	%p58, %rd10, 40000;
	@%p58 bra 	$L__BB0_91;
	shr.s64 	%rd232, %rd10, 63;
	shr.u64 	%rd233, %rd232, 62;
	add.s64 	%rd234, %rd10, %rd233;
	shr.u64 	%rd235, %rd234, 2;
	cvt.u32.u64 	%r139, %rd235;
	// begin inline asm
	nanosleep.u32 %r139;
	// end inline asm
	bra.uni 	$L__BB0_91;
$L__BB0_98:
	barrier.sync 	0;
	add.s32 	%r117, %r20, -8;
	// begin inline asm
	cp.async.mbarrier.arrive.shared.b64 [%r117];
	// end inline asm
	mov.b32 	%r118, 1;
	// begin inline asm
	mbarrier.arrive.shared::cta.b64                             %rd221,  [%r117], %r118;    // 2. 
	// end inline asm
	add.s16 	%rs33, %rs39, 1;
	and.b16  	%rs34, %rs33, 255;
	setp.eq.s16 	%p48, %rs34, 2;
	selp.u16 	%rs35, 1, 0, %p48;
	xor.b16  	%rs43, %rs43, %rs35;
	selp.b16 	%rs39, 0, %rs33, %p48;
$L__BB0_99:
	mad.lo.s32 	%r146, %r146, -31, %r19;
	setp.ne.s32 	%p49, %r146, %r7;
	@%p49 bra 	$L__BB0_11;
$L__BB0_100:
	mov.u32 	%r119, %ctaid.y;
	shl.b32 	%r120, %r119, 5;
	add.s32 	%r25, %r120, %r2;
	setp.ge.s32 	%p50, %r25, %r28;
	mov.u32 	%r121, %ctaid.x;
	shl.b32 	%r122, %r121, 5;
	add.s32 	%r123, %r122, %r1;
	setp.ge.s32 	%p51, %r123, %r29;
	or.pred  	%p52, %p50, %p51;
	@%p52 bra 	$L__BB0_102;
	ld.param.u64 	%rd246, [_Z26gemm_tiled_pipeline_kernelILi32ELi32ELi32EEvPKfS1_Pfiii_param_2];
	mad.lo.s32 	%r124, %r29, %r25, %r123;
	cvta.to.global.u64 	%rd222, %rd246;
	mul.wide.s32 	%rd223, %r124, 4;
	add.s64 	%rd224, %rd222, %rd223;
	st.global.f32 	[%rd224], %f135;
$L__BB0_102:
	and.b16  	%rs36, %rs43, 4;
	setp.eq.s16 	%p53, %rs36, 0;
	@%p53 bra 	$L__BB0_106;
	// begin inline asm
	activemask.b32 %r125;
	// end inline asm
	mov.u32 	%r127, _ZZ26gemm_tiled_pipeline_kernelILi32ELi32ELi32EEvPKfS1_PfiiiE12pipe_storage;
	cvt.u64.u32 	%rd225, %r127;
	cvta.shared.u64 	%rd226, %rd225;
	add.s64 	%rd227, %rd226, 32;
	match.any.sync.b64 	%r27, %rd227, %r125;
	brev.b32 	%r128, %r27;
	bfind.shiftamt.u32 	%r129, %r128;
	// begin inline asm
	mov.u32 %r126, %laneid;
	// end inline asm
	setp.ne.s32 	%p54, %r126, %r129;
	@%p54 bra 	$L__BB0_106;
	popc.b32 	%r132, %r27;
	neg.s32 	%r131, %r132;
	// begin inline asm
	fence.sc.cta;
	// end inline asm
	cvta.shared.u64 	%rd230, %rd225;
	add.s64 	%rd228, %rd230, 32;
	// begin inline asm
	atom.add.acquire.cta.u32 %r130,[%rd228],%r131;
	// end inline asm
	setp.ne.s32 	%p55, %r130, %r132;
	@%p55 bra 	$L__BB0_106;
	// begin inline asm
	mbarrier.inval.shared.b64 [%r127];
	// end inline asm
	add.s32 	%r135, %r127, 8;
	// begin inline asm
	mbarrier.inval.shared.b64 [%r135];
	// end inline asm
	add.s32 	%r136, %r127, 16;
	// begin inline asm
	mbarrier.inval.shared.b64 [%r136];
	// end inline asm
	add.s32 	%r137, %r127, 24;
	// begin inline asm
	mbarrier.inval.shared.b64 [%r137];
	// end inline asm
$L__BB0_106:
	ret;

}


// ===== COMPILED SASS (sm_100) =====

	.target	sm_100

	.elftype	@"ET_EXEC"


//--------------------- .note.nv.tkinfo           --------------------------
	.section	.note.nv.tkinfo,"",@"SHT_NOTE"
	.sectionflags	@"SHF_NOTE_NV_TKINFO"
	.tkinfo
        /*0018*/ 	.word	0x00000002
        /*0030*/ 	.string	""
        /*0030*/ 	.string	"ptxas"
        /*0030*/ 	.string	"Cuda compilation tools, release 13.0, V13.0.88"
        /*0030*/ 	.string	"Build cuda_13.0.r13.0/compiler.36424714_0"
        /*0030*/ 	.string	"-arch sm_100 -m 64 "



//--------------------- .note.nv.cuinfo           --------------------------
	.section	.note.nv.cuinfo,"",@"SHT_NOTE"
	.sectionflags	@"SHF_NOTE_NV_CUINFO"
        /*0018*/ 	.short	0x0002
        /*001a*/ 	.short	0x0064
        /*001c*/ 	.short	0x0082
	.zero		2


//--------------------- .nv.info                  --------------------------
	.section	.nv.info,"",@"SHT_CUDA_INFO"
	.align	4


	//----- nvinfo : EIATTR_REGCOUNT
	.align		4
        /*0000*/ 	.byte	0x04, 0x2f
        /*0002*/ 	.short	(.L_1 - .L_0)
	.align		4
.L_0:
        /*0004*/ 	.word	index@(_Z26gemm_tiled_pipeline_kernelILi32ELi32ELi32EEvPKfS1_Pfiii)
        /*0008*/ 	.word	0x00000020


	//----- nvinfo : EIATTR_FRAME_SIZE
	.align		4
.L_1:
        /*000c*/ 	.byte	0x04, 0x11
        /*000e*/ 	.short	(.L_3 - .L_2)
	.align		4
.L_2:
        /*0010*/ 	.word	index@(_Z26gemm_tiled_pipeline_kernelILi32ELi32ELi32EEvPKfS1_Pfiii)
        /*0014*/ 	.word	0x00000020


	//----- nvinfo : EIATTR_MIN_STACK_SIZE
	.align		4
.L_3:
        /*0018*/ 	.byte	0x04, 0x12
        /*001a*/ 	.short	(.L_5 - .L_4)
	.align		4
.L_4:
        /*001c*/ 	.word	index@(_Z26gemm_tiled_pipeline_kernelILi32ELi32ELi32EEvPKfS1_Pfiii)
        /*0020*/ 	.word	0x00000020
.L_5:


//--------------------- .nv.compat                --------------------------
	.section	.nv.compat,"",@"SHT_CUDA_COMPAT_INFO"
	.align	4
        /*0000*/ 	.byte	0x02, 0x09, 0x00, 0x00, 0x02, 0x02, 0x01, 0x00, 0x02, 0x05, 0x05, 0x00, 0x03, 0x07, 0x01, 0x01
        /*0010*/ 	.byte	0x02, 0x03, 0x00, 0x00, 0x02, 0x06, 0x01, 0x00, 0x04, 0x0b, 0x08, 0x00, 0x09, 0x00, 0x00, 0x00
        /*0020*/ 	.byte	0x00, 0x00, 0x00, 0x00


//--------------------- .nv.info._Z26gemm_tiled_pipeline_kernelILi32ELi32ELi32EEvPKfS1_Pfiii --------------------------
	.section	.nv.info._Z26gemm_tiled_pipeline_kernelILi32ELi32ELi32EEvPKfS1_Pfiii,"",@"SHT_CUDA_INFO"
	.sectionflags	@""
	.align	4


	//----- nvinfo : EIATTR_CUDA_API_VERSION
	.align		4
        /*0000*/ 	.byte	0x04, 0x37
        /*0002*/ 	.short	(.L_7 - .L_6)
.L_6:
        /*0004*/ 	.word	0x00000082


	//----- nvinfo : EIATTR_KPARAM_INFO
	.align		4
.L_7:
        /*0008*/ 	.byte	0x04, 0x17
        /*000a*/ 	.short	(.L_9 - .L_8)
.L_8:
        /*000c*/ 	.word	0x00000000
        /*0010*/ 	.short	0x0005
        /*0012*/ 	.short	0x0020
        /*0014*/ 	.byte	0x00, 0xf0, 0x11, 0x00


	//----- nvinfo : EIATTR_KPARAM_INFO
	.align		4
.L_9:
        /*0018*/ 	.byte	0x04, 0x17
        /*001a*/ 	.short	(.L_11 - .L_10)
.L_10:
        /*001c*/ 	.word	0x00000000
        /*0020*/ 	.short	0x0004
        /*0022*/ 	.short	0x001c
        /*0024*/ 	.byte	0x00, 0xf0, 0x11, 0x00


	//----- nvinfo : EIATTR_KPARAM_INFO
	.align		4
.L_11:
        /*0028*/ 	.byte	0x04, 0x17
        /*002a*/ 	.short	(.L_13 - .L_12)
.L_12:
        /*002c*/ 	.word	0x00000000
        /*0030*/ 	.short	0x0003
        /*0032*/ 	.short	0x0018
        /*0034*/ 	.byte	0x00, 0xf0, 0x11, 0x00


	//----- nvinfo : EIATTR_KPARAM_INFO
	.align		4
.L_13:
        /*0038*/ 	.byte	0x04, 0x17
        /*003a*/ 	.short	(.L_15 - .L_14)
.L_14:
        /*003c*/ 	.word	0x00000000
        /*0040*/ 	.short	0x0002
        /*0042*/ 	.short	0x0010
        /*0044*/ 	.byte	0x00, 0xf5, 0x21, 0x00


	//----- nvinfo : EIATTR_KPARAM_INFO
	.align		4
.L_15:
        /*0048*/ 	.byte	0x04, 0x17
        /*004a*/ 	.short	(.L_17 - .L_16)
.L_16:
        /*004c*/ 	.word	0x00000000
        /*0050*/ 	.short	0x0001
        /*0052*/ 	.short	0x0008
        /*0054*/ 	.byte	0x00, 0xf5, 0x21, 0x00


	//----- nvinfo : EIATTR_KPARAM_INFO
	.align		4
.L_17:
        /*0058*/ 	.byte	0x04, 0x17
        /*005a*/ 	.short	(.L_19 - .L_18)
.L_18:
        /*005c*/ 	.word	0x00000000
        /*0060*/ 	.short	0x0000
        /*0062*/ 	.short	0x0000
        /*0064*/ 	.byte	0x00, 0xf5, 0x21, 0x00


	//----- nvinfo : EIATTR_SPARSE_MMA_MASK
	.align		4
.L_19:
        /*0068*/ 	.byte	0x03, 0x50
        /*006a*/ 	.short	0x0000


	//----- nvinfo : EIATTR_MAXREG_COUNT
	.align		4
        /*006c*/ 	.byte	0x03, 0x1b
        /*006e*/ 	.short	0x00ff


	//----- nvinfo : EIATTR_NUM_BARRIERS
	.align		4
        /*0070*/ 	.byte	0x02, 0x4c
        /*0072*/ 	.byte	0x01
	.zero		1


	//----- nvinfo : EIATTR_MERCURY_ISA_VERSION
	.align		4
        /*0074*/ 	.byte	0x03, 0x5f
        /*0076*/ 	.short	0x0101


	//----- nvinfo : EIATTR_INT_WARP_WIDE_INSTR_OFFSETS
	.align		4
        /*0078*/ 	.byte	0x04, 0x31
        /*007a*/ 	.short	(.L_21 - .L_20)


	//   ....[0]....
.L_20:
        /*007c*/ 	.word	0x00000190


	//----- nvinfo : EIATTR_COOP_GROUP_MASK_REGIDS
	.align		4
.L_21:
        /*0080*/ 	.byte	0x04, 0x29
        /*0082*/ 	.short	(.L_23 - .L_22)


	//   ....[0]....
.L_22:
        /*0084*/ 	.word	0xffffffff


	//   ....[1]....
        /*0088*/ 	.word	0xffffffff


	//   ....[2]....
        /*008c*/ 	.word	0xffffffff


	//   ....[3]....
        /*0090*/ 	.word	0xffffffff


	//   ....[4]....
        /*0094*/ 	.word	0xffffffff


	//   ....[5]....
        /*0098*/ 	.word	0xffffffff


	//   ....[6]....
        /*009c*/ 	.word	0x05000007


	//----- nvinfo : EIATTR_COOP_GROUP_INSTR_OFFSETS
	.align		4
.L_23:
        /*00a0*/ 	.byte	0x04, 0x28
        /*00a2*/ 	.short	(.L_25 - .L_24)


	//   ....[0]....
.L_24:
        /*00a4*/ 	.word	0x000002e0


	//   ....[1]....
        /*00a8*/ 	.word	0x000004b0


	//   ....[2]....
        /*00ac*/ 	.word	0x00000720


	//   ....[3]....
        /*00b0*/ 	.word	0x00000b90


	//   ....[4]....
        /*00b4*/ 	.word	0x00001d30


	//   ....[5]....
        /*00b8*/ 	.word	0x00002040


	//   ....[6]....
        /*00bc*/ 	.word	0x000022a0


	//----- nvinfo : EIATTR_VRC_CTA_INIT_COUNT
	.align		4
.L_25:
        /*00c0*/ 	.byte	0x02, 0x4a
	.zero		1
	.zero		1


	//----- nvinfo : EIATTR_MBARRIER_INSTR_OFFSETS
	.align		4
        /*00c4*/ 	.byte	0x04, 0x39
        /*00c6*/ 	.short	(.L_27 - .L_26)


	//   ....[0]....
.L_26:
        /*00c8*/ 	.word	0x000003c0
        /*00cc*/ 	.word	0x000000ff
        /*00d0*/ 	.word	0x00000008
        /*00d4*/ 	.short	0x0100
        /*00d6*/ 	.byte	0x0a
	.zero		1


	//   ....[1]....
        /*00d8*/ 	.word	0x000003d0
        /*00dc*/ 	.word	0x000000ff
        /*00e0*/ 	.word	0x00000000
        /*00e4*/ 	.short	0x0100
        /*00e6*/ 	.byte	0x0a
	.zero		1


	//   ....[2]....
        /*00e8*/ 	.word	0x000003e0
        /*00ec*/ 	.word	0x000000ff
        /*00f0*/ 	.word	0x00000018
        /*00f4*/ 	.short	0x0100
        /*00f6*/ 	.byte	0x0a
	.zero		1


	//   ....[3]....
        /*00f8*/ 	.word	0x000003f0
        /*00fc*/ 	.word	0x000000ff
        /*0100*/ 	.word	0x00000010
        /*0104*/ 	.short	0x0100
        /*0106*/ 	.byte	0x0a
	.zero		1


	//   ....[4]....
        /*0108*/ 	.word	0x00000580
        /*010c*/ 	.word	0x000000ff
        /*0110*/ 	.word	0x00000008
        /*0114*/ 	.short	0x010a
        /*0116*/ 	.byte	0x06
	.zero		1


	//   ....[5]....
        /*0118*/ 	.word	0x00000700
        /*011c*/ 	.word	0x000000ff
        /*0120*/ 	.word	0x00000008
        /*0124*/ 	.short	0x010a
        /*0126*/ 	.byte	0x06
	.zero		1


	//   ....[6]....
        /*0128*/ 	.word	0x00000730
        /*012c*/ 	.word	0x000000ff
        /*0130*/ 	.word	0x00000000
        /*0134*/ 	.short	0x0107
        /*0136*/ 	.byte	0x06
	.zero		1


	//   ....[7]....
        /*0138*/ 	.word	0x00000790
        /*013c*/ 	.word	0x000000ff
        /*0140*/ 	.word	0x00000000
        /*0144*/ 	.short	0x0101
        /*0146*/ 	.byte	0x06
	.zero		1


	//   ....[8]....
        /*0148*/ 	.word	0x000009a0
        /*014c*/ 	.word	0x00000015
        /*0150*/ 	.word	0x00000000
        /*0154*/ 	.short	0x010a
        /*0156*/ 	.byte	0xff
	.zero		1


	//   ....[9]....
        /*0158*/ 	.word	0x00000b20
        /*015c*/ 	.word	0x00000015
        /*0160*/ 	.word	0x00000000
        /*0164*/ 	.short	0x010a
        /*0166*/ 	.byte	0xff
	.zero		1


	//   ....[10]....
        /*0168*/ 	.word	0x00001d60
        /*016c*/ 	.word	0x00000015
        /*0170*/ 	.word	0x00000008
        /*0174*/ 	.short	0x0101
        /*0176*/ 	.byte	0xff
	.zero		1


	//   ....[11]....
        /*0178*/ 	.word	0x00001ea0
        /*017c*/ 	.word	0x000000ff
        /*0180*/ 	.word	0x00000008
        /*0184*/ 	.short	0x010a
        /*0186*/ 	.byte	0x06
	.zero		1


	//   ....[12]....
        /*0188*/ 	.word	0x00002020
        /*018c*/ 	.word	0x000000ff
        /*0190*/ 	.word	0x00000008
        /*0194*/ 	.short	0x010a
        /*0196*/ 	.byte	0x06
	.zero		1


	//   ....[13]....
        /*0198*/ 	.word	0x00002060
        /*019c*/ 	.word	0x000000ff
        /*01a0*/ 	.word	0x00000000
        /*01a4*/ 	.short	0x0107
        /*01a6*/ 	.byte	0x06
	.zero		1


	//   ....[14]....
        /*01a8*/ 	.word	0x000020a0
        /*01ac*/ 	.word	0x000000ff
        /*01b0*/ 	.word	0x00000000
        /*01b4*/ 	.short	0x0101
        /*01b6*/ 	.byte	0x06
	.zero		1


	//   ....[15]....
        /*01b8*/ 	.word	0x00002360
        /*01bc*/ 	.word	0x00000006
        /*01c0*/ 	.word	0x00000000
        /*01c4*/ 	.short	0x0108
        /*01c6*/ 	.byte	0xff
	.zero		1


	//   ....[16]....
        /*01c8*/ 	.word	0x00002370
        /*01cc*/ 	.word	0x00000006
        /*01d0*/ 	.word	0x00000008
        /*01d4*/ 	.short	0x0108
        /*01d6*/ 	.byte	0xff
	.zero		1


	//   ....[17]....
        /*01d8*/ 	.word	0x00002380
        /*01dc*/ 	.word	0x00000006
        /*01e0*/ 	.word	0x00000010
        /*01e4*/ 	.short	0x0108
        /*01e6*/ 	.byte	0xff
	.zero		1


	//   ....[18]....
        /*01e8*/ 	.word	0x00002390
        /*01ec*/ 	.word	0x00000006
        /*01f0*/ 	.word	0x00000018
        /*01f4*/ 	.short	0x0108
        /*01f6*/ 	.byte	0xff
	.zero		1


	//----- nvinfo : EIATTR_NUM_MBARRIERS
	.align		4
.L_27:
        /*01f8*/ 	.byte	0x03, 0x38
        /*01fa*/ 	.short	0x0004


	//----- nvinfo : EIATTR_EXIT_INSTR_OFFSETS
	.align		4
        /*01fc*/ 	.byte	0x04, 0x1c
        /*01fe*/ 	.short	(.L_29 - .L_28)


	//   ....[0]....
.L_28:
        /*0200*/ 	.word	0x000021f0


	//   ....[1]....
        /*0204*/ 	.word	0x000022e0


	//   ....[2]....
        /*0208*/ 	.word	0x00002350


	//   ....[3]....
        /*020c*/ 	.word	0x000023a0


	//----- nvinfo : EIATTR_CRS_STACK_SIZE
	.align		4
.L_29:
        /*0210*/ 	.byte	0x04, 0x1e
        /*0212*/ 	.short	(.L_31 - .L_30)
.L_30:
        /*0214*/ 	.word	0x00000000


	//----- nvinfo : EIATTR_CBANK_PARAM_SIZE
	.align		4
.L_31:
        /*0218*/ 	.byte	0x03, 0x19
        /*021a*/ 	.short	0x0024


	//----- nvinfo : EIATTR_PARAM_CBANK
	.align		4
        /*021c*/ 	.byte	0x04, 0x0a
        /*021e*/ 	.short	(.L_33 - .L_32)
	.align		4
.L_32:
        /*0220*/ 	.word	index@(.nv.constant0._Z26gemm_tiled_pipeline_kernelILi32ELi32ELi32EEvPKfS1_Pfiii)
        /*0224*/ 	.short	0x0380
        /*0226*/ 	.short	0x0024


	//----- nvinfo : EIATTR_SW_WAR
	.align		4
.L_33:
        /*0228*/ 	.byte	0x04, 0x36
        /*022a*/ 	.short	(.L_35 - .L_34)
.L_34:
        /*022c*/ 	.word	0x00000008
.L_35:


//--------------------- .nv.callgraph             --------------------------
	.section	.nv.callgraph,"",@"SHT_CUDA_CALLGRAPH"
	.align	4
	.sectionentsize	8
	.align		4
        /*0000*/ 	.word	0x00000000
	.align		4
        /*0004*/ 	.word	0xffffffff
	.align		4
        /*0008*/ 	.word	0x00000000
	.align		4
        /*000c*/ 	.word	0xfffffffe
	.align		4
        /*0010*/ 	.word	0x00000000
	.align		4
        /*0014*/ 	.word	0xfffffffd
	.align		4
        /*0018*/ 	.word	0x00000000
	.align		4
        /*001c*/ 	.word	0xfffffffc


//--------------------- .text._Z26gemm_tiled_pipeline_kernelILi32ELi32ELi32EEvPKfS1_Pfiii --------------------------
	.section	.text._Z26gemm_tiled_pipeline_kernelILi32ELi32ELi32EEvPKfS1_Pfiii,"ax",@progbits
	.align	128
        .global         _Z26gemm_tiled_pipeline_kernelILi32ELi32ELi32EEvPKfS1_Pfiii
        .type           _Z26gemm_tiled_pipeline_kernelILi32ELi32ELi32EEvPKfS1_Pfiii,@function
        .size           _Z26gemm_tiled_pipeline_kernelILi32ELi32ELi32EEvPKfS1_Pfiii,(.L_x_20 - _Z26gemm_tiled_pipeline_kernelILi32ELi32ELi32EEvPKfS1_Pfiii)
        .other          _Z26gemm_tiled_pipeline_kernelILi32ELi32ELi32EEvPKfS1_Pfiii,@"STO_CUDA_ENTRY STV_DEFAULT"
_Z26gemm_tiled_pipeline_kernelILi32ELi32ELi32EEvPKfS1_Pfiii:
.text._Z26gemm_tiled_pipeline_kernelILi32ELi32ELi32EEvPKfS1_Pfiii:
[----:B------:R-:W0:Y:S01]  /*0000*/  LDC R1, c[0x0][0x37c] ;  /* 0x0000df00ff017b82 */ /* 0x000e220000000800 */
[----:B------:R-:W1:Y:S07]  /*0010*/  S2R R0, SR_TID.X ;  /* 0x0000000000007919 */ /* 0x000e6e0000002100 */
[----:B------:R-:W2:Y:S01]  /*0020*/  S2UR UR7, SR_CgaCtaId ;  /* 0x00000000000779c3 */ /* 0x000ea20000008800 */
[----:B------:R-:W3:Y:S01]  /*0030*/  LDCU UR8, c[0x0][0x360] ;  /* 0x00006c00ff0877ac */ /* 0x000ee20008000800 */
[----:B0-----:R-:W-:Y:S01]  /*0040*/  VIADD R1, R1, 0xffffffe0 ;  /* 0xffffffe001017836 */ /* 0x001fe20000000000 */
[----:B------:R-:W1:Y:S01]  /*0050*/  S2R R2, SR_TID.Y ;  /* 0x0000000000027919 */ /* 0x000e620000002200 */
[----:B------:R-:W-:Y:S01]  /*0060*/  BSSY.RECONVERGENT B0, `(.L_x_0) ;  /* 0x000003c000007945 */ /* 0x000fe20003800200 */
[----:B------:R-:W0:Y:S01]  /*0070*/  LDCU UR9, c[0x0][0x364] ;  /* 0x00006c80ff0977ac */ /* 0x000e220008000800 */
[----:B------:R-:W0:Y:S02]  /*0080*/  S2R R3, SR_TID.Z ;  /* 0x0000000000037919 */ /* 0x000e240000002300 */
[----:B------:R-:W4:Y:S01]  /*0090*/  S2UR UR11, SR_SWINHI ;  /* 0x00000000000b79c3 */ /* 0x000f220000002f00 */
[----:B------:R-:W-:-:S02]  /*00a0*/  UMOV UR6, 0x400 ;  /* 0x0000040000067882 */ /* 0x000fc40000000000 */
[----:B------:R-:W-:-:S04]  /*00b0*/  UIADD3 UR4, UPT, UPT, UR6, 0x30, URZ ;  /* 0x0000003006047890 */ /* 0x000fc8000fffe0ff */
[----:B--2---:R-:W-:-:S07]  /*00c0*/  ULEA UR4, UR7, UR4, 0x18 ;  /* 0x0000000407047291 */ /* 0x004fce000f8ec0ff */
[----:B------:R-:W-:Y:S01]  /*00d0*/  UMOV UR4, UR4 ;  /* 0x0000000400047c82 */ /* 0x000fe20008000000 */
[----:B----4-:R-:W-:Y:S01]  /*00e0*/  UMOV UR5, UR11 ;  /* 0x0000000b00057c82 */ /* 0x010fe20008000000 */
[----:B------:R-:W-:Y:S01]  /*00f0*/  UIADD3 UR12, UP2, UPT, UR4, 0x1000, URZ ;  /* 0x00001000040c7890 */ /* 0x000fe2000ff5e0ff */
[----:B-1----:R-:W-:Y:S01]  /*0100*/  LOP3.LUT P0, RZ, R0, R2, RZ, 0xfc, !PT ;  /* 0x0000000200ff7212 */ /* 0x002fe2000780fcff */
[----:B------:R-:W-:Y:S02]  /*0110*/  UIADD3 UR13, UP1, UPT, UR4, 0x3000, URZ ;  /* 0x00003000040d7890 */ /* 0x000fe4000ff3e0ff */
[----:B------:R-:W-:Y:S01]  /*0120*/  IMAD.U32 R4, RZ, RZ, UR4 ;  /* 0x00000004ff047e24 */ /* 0x000fe2000f8e00ff */
[----:B------:R-:W-:Y:S01]  /*0130*/  MOV R5, UR5 ;  /* 0x0000000500057c02 */ /* 0x000fe20008000f00 */
[----:B0-----:R-:W-:Y:S01]  /*0140*/  IMAD R3, R3, UR9, R2 ;  /* 0x0000000903037c24 */ /* 0x001fe2000f8e0202 */
[----:B------:R-:W-:Y:S01]  /*0150*/  UIADD3.X UR14, UPT, UPT, URZ, UR5, URZ, UP1, !UPT ;  /* 0x00000005ff0e7290 */ /* 0x000fe20008ffe4ff */
[----:B------:R-:W-:-:S02]  /*0160*/  MOV R9, UR13 ;  /* 0x0000000d00097c02 */ /* 0x000fc40008000f00 */
[----:B---3--:R-:W-:-:S03]  /*0170*/  IMAD R3, R3, UR8, RZ ;  /* 0x0000000803037c24 */ /* 0x008fc6000f8e02ff */
[----:B------:R-:W-:Y:S01]  /*0180*/  IMAD.U32 R10, RZ, RZ, UR14 ;  /* 0x0000000eff0a7e24 */ /* 0x000fe2000f8e00ff */
[----:B------:R-:W-:Y:S01]  /*0190*/  VOTEU.ALL UP0, P0 ;  /* 0x0000000000ff7886 */ /* 0x000fe20000000000 */
[----:B------:R-:W-:Y:S01]  /*01a0*/  LOP3.LUT P1, RZ, R3, R0, RZ, 0xfc, !PT ;  /* 0x0000000003ff7212 */ /* 0x000fe2000782fcff */
[----:B------:R-:W-:Y:S01]  /*01b0*/  IMAD.U32 R3, RZ, RZ, UR12 ;  /* 0x0000000cff037e24 */ /* 0x000fe2000f8e00ff */
[----:B------:R-:W0:Y:S02]  /*01c0*/  LDCU.64 UR12, c[0x0][0x358] ;  /* 0x00006b00ff0c77ac */ /* 0x000e240008000a00 */
[----:B------:R-:W-:Y:S02]  /*01d0*/  @!UP0 ULEA UR10, UR7, UR6, 0x18 ;  /* 0x00000006070a8291 */ /* 0x000fe4000f8ec0ff */
[----:B------:R-:W-:Y:S02]  /*01e0*/  UIADD3 UR15, UP0, UPT, UR4, 0x2000, URZ ;  /* 0x00002000040f7890 */ /* 0x000fe4000ff1e0ff */
[----:B------:R-:W-:-:S02]  /*01f0*/  UIADD3.X UR4, UPT, UPT, URZ, UR5, URZ, UP2, !UPT ;  /* 0x00000005ff047290 */ /* 0x000fc400097fe4ff */
[----:B------:R-:W-:Y:S02]  /*0200*/  UIADD3.X UR16, UPT, UPT, URZ, UR5, URZ, UP0, !UPT ;  /* 0x00000005ff107290 */ /* 0x000fe400087fe4ff */
[----:B------:R-:W-:Y:S01]  /*0210*/  IMAD.U32 R6, RZ, RZ, UR15 ;  /* 0x0000000fff067e24 */ /* 0x000fe2000f8e00ff */
[----:B------:R-:W-:Y:S01]  /*0220*/  @!P0 STS.128 [UR10], RZ ;  /* 0x000000ffff008988 */ /* 0x000fe20008000c0a */
[----:B------:R-:W-:Y:S01]  /*0230*/  MOV R8, UR4 ;  /* 0x0000000400087c02 */ /* 0x000fe20008000f00 */
[----:B------:R-:W-:Y:S01]  /*0240*/  UIMAD UR4, UR8, UR9, URZ ;  /* 0x00000009080472a4 */ /* 0x000fe2000f8e02ff */
[----:B------:R-:W-:Y:S01]  /*0250*/  IMAD.U32 R7, RZ, RZ, UR16 ;  /* 0x00000010ff077e24 */ /* 0x000fe2000f8e00ff */
[----:B------:R-:W-:Y:S04]  /*0260*/  @!P0 STS.128 [UR10+0x10], RZ ;  /* 0x000010ffff008988 */ /* 0x000fe80008000c0a */
[----:B------:R1:W-:Y:S04]  /*0270*/  STL.128 [R1], R4 ;  /* 0x0000000401007387 */ /* 0x0003e80000100c00 */
[----:B------:R-:W-:Y:S01]  /*0280*/  @!P0 STS.64 [UR10+0x20], RZ ;  /* 0x000020ffff008988 */ /* 0x000fe20008000a0a */
[----:B-1----:R-:W-:Y:S01]  /*0290*/  IMAD.MOV.U32 R6, RZ, RZ, R9 ;  /* 0x000000ffff067224 */ /* 0x002fe200078e0009 */
[----:B------:R-:W-:Y:S01]  /*02a0*/  MOV R4, R3 ;  /* 0x0000000300047202 */ /* 0x000fe20000000f00 */
[----:B------:R-:W-:-:S02]  /*02b0*/  IMAD.MOV.U32 R7, RZ, RZ, R10 ;  /* 0x000000ffff077224 */ /* 0x000fc400078e000a */
[----:B------:R-:W-:-:S05]  /*02c0*/  IMAD.MOV.U32 R5, RZ, RZ, R8 ;  /* 0x000000ffff057224 */ /* 0x000fca00078e0008 */
[----:B------:R1:W-:Y:S01]  /*02d0*/  STL.128 [R1+0x10], R4 ;  /* 0x0000100401007387 */ /* 0x0003e20000100c00 */
[----:B------:R-:W-:Y:S06]  /*02e0*/  BAR.SYNC.DEFER_BLOCKING 0x0 ;  /* 0x0000000000007b1d */ /* 0x000fec0000010000 */
[----:B0-----:R-:W-:Y:S05]  /*02f0*/  @P1 BRA `(.L_x_1) ;  /* 0x0000000000481947 */ /* 0x001fea0003800000 */
[----:B------:R-:W0:Y:S01]  /*0300*/  LDCU UR5, c[0x0][0x368] ;  /* 0x00006d00ff0577ac */ /* 0x000e220008000800 */
[----:B------:R-:W-:-:S07]  /*0310*/  ULEA UR10, UR7, UR6, 0x18 ;  /* 0x00000006070a7291 */ /* 0x000fce000f8ec0ff */
[----:B------:R-:W-:Y:S01]  /*0320*/  UMOV UR8, UR10 ;  /* 0x0000000a00087c82 */ /* 0x000fe20008000000 */
[----:B------:R-:W-:Y:S01]  /*0330*/  UMOV UR9, UR11 ;  /* 0x0000000b00097c82 */ /* 0x000fe20008000000 */
[----:B-1----:R-:W-:Y:S01]  /*0340*/  MOV R4, UR8 ;  /* 0x0000000800047c02 */ /* 0x002fe20008000f00 */
[----:B------:R-:W-:Y:S01]  /*0350*/  IMAD.U32 R5, RZ, RZ, UR9 ;  /* 0x00000009ff057e24 */ /* 0x000fe2000f8e00ff */
[----:B0-----:R-:W-:-:S04]  /*0360*/  UIMAD UR5, UR4, UR5, URZ ;  /* 0x00000005040572a4 */ /* 0x001fc8000f8e02ff */
[----:B------:R-:W-:-:S04]  /*0370*/  UIADD3 UR14, UPT, UPT, -UR5, 0x100000, URZ ;  /* 0x00100000050e7890 */ /* 0x000fc8000fffe1ff */
[----:B------:R-:W-:Y:S02]  /*0380*/  USHF.L.U32 UR15, UR14, 0xb, URZ ;  /* 0x0000000b0e0f7899 */ /* 0x000fe400080006ff */
[----:B------:R-:W-:Y:S01]  /*0390*/  USHF.L.U32 UR14, UR14, 0x1, URZ ;  /* 0x000000010e0e7899 */ /* 0x000fe200080006ff */
[----:B------:R-:W-:Y:S01]  /*03a0*/  IMAD.U32 R3, RZ, RZ, UR5 ;  /* 0x00000005ff037e24 */ /* 0x000fe2000f8e00ff */
[----:B------:R-:W0:Y:S10]  /*03b0*/  FENCE.VIEW.ASYNC.S ;  /* 0x00000000000073c6 */ /* 0x000e340000000000 */
[----:B0-----:R0:W1:Y:S01]  /*03c0*/  SYNCS.EXCH.64 URZ, [UR10+0x8], UR14 ;  /* 0x0000080e0aff75b2 */ /* 0x0010620008000100 */
[----:B------:R0:W1:Y:S01]  /*03d0*/  SYNCS.EXCH.64 URZ, [UR10], UR14 ;  /* 0x0000000e0aff75b2 */ /* 0x0000620008000100 */
[----:B------:R0:W1:Y:S01]  /*03e0*/  SYNCS.EXCH.64 URZ, [UR10+0x18], UR14 ;  /* 0x0000180e0aff75b2 */ /* 0x0000620008000100 */
[----:B------:R0:W1:Y:S02]  /*03f0*/  SYNCS.EXCH.64 URZ, [UR10+0x10], UR14 ;  /* 0x0000100e0aff75b2 */ /* 0x0000640008000100 */
[----:B-1----:R0:W-:Y:S01]  /*0400*/  ST.E.STRONG.SM desc[UR12][R4.64+0x20], R3 ;  /* 0x0000200304007985 */ /* 0x0021e2000c10b90c */
[----:B------:R-:W-:Y:S01]  /*0410*/  NOP ;  /* 0x0000000000007918 */ /* 0x000fe20000000000 */
.L_x_1:
[----:B0-----:R-:W-:Y:S05]  /*0420*/  BSYNC.RECONVERGENT B0 ;  /* 0x0000000000007941 */ /* 0x001fea0003800200 */
.L_x_0:
[----:B------:R-:W0:Y:S01]  /*0430*/  LDCU UR8, c[0x0][0x3a0] ;  /* 0x00007400ff0877ac */ /* 0x000e220008000800 */
[----:B------:R-:W-:Y:S01]  /*0440*/  IMAD.MOV.U32 R8, RZ, RZ, 0x5 ;  /* 0x00000005ff087424 */ /* 0x000fe200078e00ff */
[----:B------:R-:W-:Y:S01]  /*0450*/  PRMT R3, RZ, 0x7610, R3 ;  /* 0x00007610ff037816 */ /* 0x000fe20000000003 */
[----:B0-----:R-:W-:Y:S02]  /*0460*/  UISETP.GE.AND UP0, UPT, UR8, 0x1, UPT ;  /* 0x000000010800788c */ /* 0x001fe4000bf06270 */
[----:B------:R-:W-:-:S04]  /*0470*/  UIADD3 UR4, UPT, UPT, UR8, 0x1f, URZ ;  /* 0x0000001f08047890 */ /* 0x000fc8000fffe0ff */
[----:B------:R-:W-:-:S04]  /*0480*/  USHF.R.S32.HI UR5, URZ, 0x1f, UR4 ;  /* 0x0000001fff057899 */ /* 0x000fc80008011404 */
[----:B------:R-:W-:-:S04]  /*0490*/  ULEA.HI UR5, UR5, UR4, URZ, 0x5 ;  /* 0x0000000405057291 */ /* 0x000fc8000f8f28ff */
[----:B------:R-:W-:Y:S01]  /*04a0*/  USHF.R.S32.HI UR5, URZ, 0x5, UR5 ;  /* 0x00000005ff057899 */ /* 0x000fe20008011405 */
[----:B------:R-:W-:Y:S06]  /*04b0*/  BAR.SYNC.DEFER_BLOCKING 0x0 ;  /* 0x0000000000007b1d */ /* 0x000fec0000010000 */
[----:B------:R-:W-:Y:S05]  /*04c0*/  BRA.U !UP0, `(.L_x_2) ;  /* 0x0000000108dc7547 */ /* 0x000fea000b800000 */
[----:B------:R-:W-:Y:S01]  /*04d0*/  HFMA2 R8, -RZ, RZ, 0, 2.98023223876953125e-07 ;  /* 0x00000005ff087431 */ /* 0x000fe200000001ff */
[----:B------:R-:W-:Y:S01]  /*04e0*/  PRMT R3, RZ, 0x7610, R3 ;  /* 0x00007610ff037816 */ /* 0x000fe20000000003 */
[----:B------:R-:W-:Y:S01]  /*04f0*/  IMAD.MOV.U32 R11, RZ, RZ, 0x1 ;  /* 0x00000001ff0b7424 */ /* 0x000fe200078e00ff */
[----:B------:R-:W-:Y:S02]  /*0500*/  ULEA UR7, UR7, UR6, 0x18 ;  /* 0x0000000607077291 */ /* 0x000fe4000f8ec0ff */
[----:B------:R-:W-:-:S11]  /*0510*/  UPLOP3.LUT UP0, UPT, UPT, UPT, UPT, 0x80, 0x8 ;  /* 0x000000000008789c */ /* 0x000fd60003f0f070 */
.L_x_7:
[----:B-1----:R-:W-:-:S04]  /*0520*/  LOP3.LUT R4, R3, 0xff, RZ, 0xc0, !PT ;  /* 0x000000ff03047812 */ /* 0x002fc800078ec0ff */
[----:B------:R-:W-:Y:S02]  /*0530*/  R2UR UR4, R4 ;  /* 0x00000000040472ca */ /* 0x000fe400000e0000 */
[----:B------:R-:W-:-:S11]  /*0540*/  CS2R R4, SR_GLOBALTIMERLO ;  /* 0x0000000000047805 */ /* 0x000fd60000015200 */
[----:B------:R-:W-:Y:S01]  /*0550*/  ULEA UR6, UR4, UR7, 0x4 ;  /* 0x0000000704067291 */ /* 0x000fe2000f8e20ff */
[----:B------:R-:W-:-:S04]  /*0560*/  LOP3.LUT R6, R8, 0x1, RZ, 0xc0, !PT ;  /* 0x0000000108067812 */ /* 0x000fc800078ec0ff */
[----:B------:R-:W-:-:S04]  /*0570*/  SHF.L.U32 R7, R6, 0x1f, RZ ;  /* 0x0000001f06077819 */ /* 0x000fc800000006ff */
[----:B------:R-:W0:Y:S02]  /*0580*/  SYNCS.PHASECHK.TRANS64.TRYWAIT P0, [UR6+0x8], R7 ;  /* 0x00000807ff0075a7 */ /* 0x000e240008001106 */
[----:B0-----:R-:W-:Y:S05]  /*0590*/  @P0 BRA `(.L_x_3) ;  /* 0x0000000000600947 */ /* 0x001fea0003800000 */
[----:B------:R-:W-:Y:S01]  /*05a0*/  SHF.L.U32 R10, R6, 0x1f, RZ ;  /* 0x0000001f060a7819 */ /* 0x000fe200000006ff */
[----:B------:R-:W-:-:S06]  /*05b0*/  UMOV UR4, URZ ;  /* 0x000000ff00047c82 */ /* 0x000fcc0008000000 */
.L_x_6:
[----:B------:R-:W-:-:S11]  /*05c0*/  UISETP.GT.AND UP1, UPT, UR4, 0xf, UPT ;  /* 0x0000000f0400788c */ /* 0x000fd6000bf24270 */
[----:B------:R-:W-:Y:S01]  /*05d0*/  @!UP1 UIADD3 UR4, UPT, UPT, UR4, 0x1, URZ ;  /* 0x0000000104049890 */ /* 0x000fe2000fffe0ff */
[----:B------:R-:W-:Y:S11]  /*05e0*/  BRA.U !UP1, `(.L_x_4) ;  /* 0x0000000109447547 */ /* 0x000ff6000b800000 */
[----:B------:R-:W-:-:S06]  /*05f0*/  CS2R R6, SR_GLOBALTIMERLO ;  /* 0x0000000000067805 */ /* 0x000fcc0000015200 */
[----:B------:R-:W-:-:S05]  /*0600*/  IADD3 R9, P0, PT, -R4, R6, RZ ;  /* 0x0000000604097210 */ /* 0x000fca0007f1e1ff */
[----:B------:R-:W-:Y:S01]  /*0610*/  IMAD.X R7, R7, 0x1, ~R5, P0 ;  /* 0x0000000107077824 */ /* 0x000fe200000e0e05 */
[----:B------:R-:W-:-:S04]  /*0620*/  ISETP.GE.U32.AND P0, PT, R9, 0x3d0900, PT ;  /* 0x003d09000900780c */ /* 0x000fc80003f06070 */
[----:B------:R-:W-:-:S13]  /*0630*/  ISETP.GE.AND.EX P0, PT, R7, RZ, PT, P0 ;  /* 0x000000ff0700720c */ /* 0x000fda0003f06300 */
[----:B------:R-:W-:Y:S05]  /*0640*/  @!P0 BRA `(.L_x_5) ;  /* 0x0000000000088947 */ /* 0x000fea0003800000 */
[----:B------:R-:W-:Y:S05]  /*0650*/  NANOSLEEP 0xf4240 ;  /* 0x000f42400000795d */ /* 0x000fea0003800000 */
[----:B------:R-:W-:Y:S05]  /*0660*/  BRA `(.L_x_4) ;  /* 0x0000000000247947 */ /* 0x000fea0003800000 */
.L_x_5:
[----:B------:R-:W-:-:S04]  /*0670*/  ISETP.GE.U32.AND P0, PT, R9, 0x9c40, PT ;  /* 0x00009c400900780c */ /* 0x000fc80003f06070 */
[----:B------:R-:W-:-:S13]  /*0680*/  ISETP.GE.AND.EX P0, PT, R7, RZ, PT, P0 ;  /* 0x000000ff0700720c */ /* 0x000fda0003f06300 */
[----:B------:R-:W-:Y:S05]  /*0690*/  @!P0 BRA `(.L_x_4) ;  /* 0x0000000000188947 */ /* 0x000fea0003800000 */
[----:B------:R-:W-:-:S04]  /*06a0*/  SHF.R.S32.HI R6, RZ, 0x1f, R7 ;  /* 0x0000001fff067819 */ /* 0x000fc80000011407 */
[----:B------:R-:W-:-:S04]  /*06b0*/  LEA.HI R6, P0, R6, R9, RZ, 0x2 ;  /* 0x0000000906067211 */ /* 0x000fc800078110ff */
[----:B------:R-:W-:-:S04]  /*06c0*/  IADD3.X R7, PT, PT, RZ, R7, RZ, P0, !PT ;  /* 0x00000007ff077210 */ /* 0x000fc800007fe4ff */
[----:B------:R-:W-:-:S04]  /*06d0*/  SHF.R.U64 R6, R6, 0x2, R7 ;  /* 0x0000000206067819 */ /* 0x000fc80000001207 */
[----:B------:R-:W-:Y:S05]  /*06e0*/  NANOSLEEP R6 ;  /* 0x000000060000735d */ /* 0x000fea0003800000 */
[----:B------:R-:W-:Y:S01]  /*06f0*/  NOP ;  /* 0x0000000000007918 */ /* 0x000fe20000000000 */
.L_x_4:
[----:B------:R-:W0:Y:S02]  /*0700*/  SYNCS.PHASECHK.TRANS64.TRYWAIT P0, [UR6+0x8], R10 ;  /* 0x0000080aff0075a7 */ /* 0x000e240008001106 */
[----:B0-----:R-:W-:Y:S05]  /*0710*/  @!P0 BRA `(.L_x_6) ;  /* 0xfffffffc00a88947 */ /* 0x001fea000383ffff */
.L_x_3:
[----:B------:R-:W-:Y:S06]  /*0720*/  BAR.SYNC.DEFER_BLOCKING 0x0 ;  /* 0x0000000000007b1d */ /* 0x000fec0000010000 */
[----:B------:R-:W-:Y:S01]  /*0730*/  NOP ;  /* 0x0000000000007918 */ /* 0x000fe20000000000 */
[----:B------:R-:W-:Y:S01]  /*0740*/  SYNCS.ARRIVE.TRANS64.RED.A0T1 RZ, [UR6], RZ ;  /* 0x000000ffffff79a7 */ /* 0x000fe20008200406 */
[----:B------:R-:W-:Y:S01]  /*0750*/  ARRIVES.LDGSTSBAR.64.TRANSCNT [UR6] ;  /* 0x00000000ff0079b0 */ /* 0x000fe20008002a06 */
[----:B------:R-:W-:Y:S01]  /*0760*/  NOP ;  /* 0x0000000000007918 */ /* 0x000fe20000000000 */
[----:B------:R-:W-:Y:S01]  /*0770*/  VIADD R3, R3, 0x1 ;  /* 0x0000000103037836 */ /* 0x000fe20000000000 */
[----:B------:R-:W-:Y:S01]  /*0780*/  ISETP.LT.AND P2, PT, R11, UR5, PT ;  /* 0x000000050b007c0c */ /* 0x000fe2000bf41270 */
[----:B------:R-:W-:Y:S01]  /*0790*/  SYNCS.ARRIVE.TRANS64.A1T0 RZ, [UR6], RZ ;  /* 0x000000ffffff79a7 */ /* 0x000fe20008100006 */
[----:B------:R-:W-:Y:S01]  /*07a0*/  PLOP3.LUT P1, PT, PT, PT, UP0, 0x80, 0x8 ;  /* 0x000000000008781c */ /* 0x000fe20003f2f008 */
[----:B------:R-:W-:Y:S01]  /*07b0*/  UPLOP3.LUT UP0, UPT, UPT, UPT, UPT, 0x40, 0x4 ;  /* 0x000000000004789c */ /* 0x000fe20003f0e870 */
[----:B------:R-:W-:Y:S01]  /*07c0*/  LOP3.LUT R4, R3, 0xff, RZ, 0xc0, !PT ;  /* 0x000000ff03047812 */ /* 0x000fe200078ec0ff */
[----:B------:R-:W-:-:S03]  /*07d0*/  IMAD.MOV.U32 R11, RZ, RZ, 0x2 ;  /* 0x00000002ff0b7424 */ /* 0x000fc600078e00ff */
[----:B------:R-:W-:-:S04]  /*07e0*/  ISETP.NE.AND P0, PT, R4, 0x2, PT ;  /* 0x000000020400780c */ /* 0x000fc80003f05270 */
[----:B------:R-:W-:Y:S02]  /*07f0*/  SEL R5, RZ, 0x1, P0 ;  /* 0x00000001ff057807 */ /* 0x000fe40000000000 */
[----:B------:R-:W-:Y:S02]  /*0800*/  SEL R3, R3, RZ, P0 ;  /* 0x000000ff03037207 */ /* 0x000fe40000000000 */
[----:B------:R-:W-:-:S04]  /*0810*/  LOP3.LUT R5, R8, R5, RZ, 0x3c, !PT ;  /* 0x0000000508057212 */ /* 0x000fc800078e3cff */
[----:B------:R-:W-:Y:S01]  /*0820*/  PRMT R8, R5, 0x7610, R8 ;  /* 0x0000761005087816 */ /* 0x000fe20000000008 */
[----:B------:R-:W-:Y:S06]  /*0830*/  @P1 BRA P2, `(.L_x_7) ;  /* 0xfffffffc00381947 */ /* 0x000fec000103ffff */
.L_x_2:
[----:B------:R-:W0:Y:S01]  /*0840*/  LDCU UR4, c[0x0][0x3a0] ;  /* 0x00007400ff0477ac */ /* 0x000e220008000800 */
[----:B-1----:R-:W-:Y:S01]  /*0850*/  HFMA2 R5, -RZ, RZ, 0, 0 ;  /* 0x00000000ff057431 */ /* 0x002fe200000001ff */
[----:B0-----:R-:W-:-:S09]  /*0860*/  UISETP.GE.AND UP0, UPT, UR4, 0x1, UPT ;  /* 0x000000010400788c */ /* 0x001fd2000bf06270 */
[----:B------:R-:W-:Y:S05]  /*0870*/  BRA.U !UP0, `(.L_x_8) ;  /* 0x00000019082c7547 */ /* 0x000fea000b800000 */
[----:B------:R-:W-:Y:S01]  /*0880*/  UISETP.LT.AND UP0, UPT, UR5, 0x1, UPT ;  /* 0x000000010500788c */ /* 0x000fe2000bf01270 */
[----:B------:R-:W-:Y:S01]  /*0890*/  IMAD.SHL.U32 R6, R2, 0x20, RZ ;  /* 0x0000002002067824 */ /* 0x000fe200078e00ff */
[----:B------:R-:W-:Y:S01]  /*08a0*/  PRMT R4, RZ, 0x7610, R4 ;  /* 0x00007610ff047816 */ /* 0x000fe20000000004 */
[----:B------:R-:W-:Y:S01]  /*08b0*/  IMAD.MOV.U32 R5, RZ, RZ, RZ ;  /* 0x000000ffff057224 */ /* 0x000fe200078e00ff */
[----:B------:R-:W-:Y:S01]  /*08c0*/  MOV R7, RZ ;  /* 0x000000ff00077202 */ /* 0x000fe20000000f00 */
[----:B------:R-:W-:Y:S02]  /*08d0*/  UIADD3 UR8, UPT, UPT, UR5, -0x2, URZ ;  /* 0xfffffffe05087890 */ /* 0x000fe4000fffe0ff */
[----:B------:R-:W-:-:S12]  /*08e0*/  USEL UR9, UR5, 0x1, !UP0 ;  /* 0x0000000105097887 */ /* 0x000fd8000c000000 */
.L_x_18:
[----:B------:R-:W-:Y:S01]  /*08f0*/  LOP3.LUT R9, R8, 0xffff, RZ, 0xc0, !PT ;  /* 0x0000ffff08097812 */ /* 0x000fe200078ec0ff */
[----:B------:R-:W-:Y:S01]  /*0900*/  IMAD.SHL.U32 R20, R7, 0x20, RZ ;  /* 0x0000002007147824 */ /* 0x000fe200078e00ff */
[----:B------:R-:W-:Y:S02]  /*0910*/  LOP3.LUT R21, R4, 0xff, RZ, 0xc0, !PT ;  /* 0x000000ff04157812 */ /* 0x000fe400078ec0ff */
[----:B------:R-:W-:-:S04]  /*0920*/  SHF.R.U32.HI R9, RZ, 0x1, R9 ;  /* 0x00000001ff097819 */ /* 0x000fc80000011609 */
[----:B------:R-:W-:Y:S02]  /*0930*/  LOP3.LUT R9, R9, 0x1, RZ, 0xc0, !PT ;  /* 0x0000000109097812 */ /* 0x000fe400078ec0ff */
[----:B------:R-:W-:Y:S01]  /*0940*/  CS2R R10, SR_GLOBALTIMERLO ;  /* 0x00000000000a7805 */ /* 0x000fe20000015200 */
[----:B------:R-:W0:Y:S01]  /*0950*/  S2R R13, SR_CgaCtaId ;  /* 0x00000000000d7919 */ /* 0x000e220000008800 */
[----:B------:R-:W-:-:S04]  /*0960*/  MOV R12, 0x400 ;  /* 0x00000400000c7802 */ /* 0x000fc80000000f00 */
[----:B0-----:R-:W-:Y:S02]  /*0970*/  LEA R14, R13, R12, 0x18 ;  /* 0x0000000c0d0e7211 */ /* 0x001fe400078ec0ff */
[----:B------:R-:W-:-:S03]  /*0980*/  SHF.L.U32 R12, R9, 0x1f, RZ ;  /* 0x0000001f090c7819 */ /* 0x000fc600000006ff */
[----:B------:R-:W-:-:S04]  /*0990*/  IMAD R21, R21, 0x10, R14 ;  /* 0x0000001015157824 */ /* 0x000fc800078e020e */
[----:B------:R-:W0:Y:S02]  /*09a0*/  SYNCS.PHASECHK.TRANS64.TRYWAIT P0, [R21+URZ], R12 ;  /* 0x0000000c150075a7 */ /* 0x000e2400080011ff */
[----:B0-----:R-:W-:Y:S05]  /*09b0*/  @P0 BRA `(.L_x_9) ;  /* 0x0000000000600947 */ /* 0x001fea0003800000 */
[----:B------:R-:W-:Y:S01]  /*09c0*/  SHF.L.U32 R14, R9, 0x1f, RZ ;  /* 0x0000001f090e7819 */ /* 0x000fe200000006ff */
[----:B------:R-:W-:-:S06]  /*09d0*/  UMOV UR4, URZ ;  /* 0x000000ff00047c82 */ /* 0x000fcc0008000000 */
.L_x_12:
[----:B------:R-:W-:-:S11]  /*09e0*/  UISETP.GT.AND UP0, UPT, UR4, 0xf, UPT ;  /* 0x0000000f0400788c */ /* 0x000fd6000bf04270 */
[----:B------:R-:W-:Y:S01]  /*09f0*/  @!UP0 UIADD3 UR4, UPT, UPT, UR4, 0x1, URZ ;  /* 0x0000000104048890 */ /* 0x000fe2000fffe0ff */
[----:B------:R-:W-:Y:S11]  /*0a00*/  BRA.U !UP0, `(.L_x_10) ;  /* 0x0000000108447547 */ /* 0x000ff6000b800000 */
[----:B------:R-:W-:-:S06]  /*0a10*/  CS2R R12, SR_GLOBALTIMERLO ;  /* 0x00000000000c7805 */ /* 0x000fcc0000015200 */
[----:B------:R-:W-:-:S04]  /*0a20*/  IADD3 R12, P0, PT, -R10, R12, RZ ;  /* 0x0000000c0a0c7210 */ /* 0x000fc80007f1e1ff */
[----:B------:R-:W-:Y:S02]  /*0a30*/  IADD3.X R13, PT, PT, ~R11, R13, RZ, P0, !PT ;  /* 0x0000000d0b0d7210 */ /* 0x000fe400007fe5ff */
[----:B------:R-:W-:-:S04]  /*0a40*/  ISETP.GE.U32.AND P0, PT, R12, 0x3d0900, PT ;  /* 0x003d09000c00780c */ /* 0x000fc80003f06070 */
[----:B------:R-:W-:-:S13]  /*0a50*/  ISETP.GE.AND.EX P0, PT, R13, RZ, PT, P0 ;  /* 0x000000ff0d00720c */ /* 0x000fda0003f06300 */
[----:B------:R-:W-:Y:S05]  /*0a60*/  @!P0 BRA `(.L_x_11) ;  /* 0x0000000000088947 */ /* 0x000fea0003800000 */
[----:B------:R-:W-:Y:S05]  /*0a70*/  NANOSLEEP 0xf4240 ;  /* 0x000f42400000795d */ /* 0x000fea0003800000 */
[----:B------:R-:W-:Y:S05]  /*0a80*/  BRA `(.L_x_10) ;  /* 0x0000000000247947 */ /* 0x000fea0003800000 */
.L_x_11:
[----:B------:R-:W-:-:S04]  /*0a90*/  ISETP.GE.U32.AND P0, PT, R12, 0x9c40, PT ;  /* 0x00009c400c00780c */ /* 0x000fc80003f06070 */
[----:B------:R-:W-:-:S13]  /*0aa0*/  ISETP.GE.AND.EX P0, PT, R13, RZ, PT, P0 ;  /* 0x000000ff0d00720c */ /* 0x000fda0003f06300 */
[----:B------:R-:W-:Y:S05]  /*0ab0*/  @!P0 BRA `(.L_x_10) ;  /* 0x0000000000188947 */ /* 0x000fea0003800000 */
[----:B------:R-:W-:-:S04]  /*0ac0*/  SHF.R.S32.HI R9, RZ, 0x1f, R13 ;  /* 0x0000001fff097819 */ /* 0x000fc8000001140d */
[----:B------:R-:W-:-:S05]  /*0ad0*/  LEA.HI R9, P0, R9, R12, RZ, 0x2 ;  /* 0x0000000c09097211 */ /* 0x000fca00078110ff */
[----:B------:R-:W-:-:S05]  /*0ae0*/  IMAD.X R12, RZ, RZ, R13, P0 ;  /* 0x000000ffff0c7224 */ /* 0x000fca00000e060d */
[----:B------:R-:W-:-:S04]  /*0af0*/  SHF.R.U64 R9, R9, 0x2, R12 ;  /* 0x0000000209097819 */ /* 0x000fc8000000120c */
[----:B------:R-:W-:Y:S05]  /*0b00*/  NANOSLEEP R9 ;  /* 0x000000090000735d */ /* 0x000fea0003800000 */
[----:B------:R-:W-:Y:S01]  /*0b10*/  NOP ;  /* 0x0000000000007918 */ /* 0x000fe20000000000 */
.L_x_10:
[----:B------:R-:W0:Y:S02]  /*0b20*/  SYNCS.PHASECHK.TRANS64.TRYWAIT P0, [R21+URZ], R14 ;  /* 0x0000000e150075a7 */ /* 0x000e2400080011ff */
[----:B0-----:R-:W-:Y:S05]  /*0b30*/  @!P0 BRA `(.L_x_12) ;  /* 0xfffffffc00a88947 */ /* 0x001fea000383ffff */
.L_x_9:
[----:B------:R-:W0:Y:S01]  /*0b40*/  LDCU UR4, c[0x0][0x3a0] ;  /* 0x00007400ff0477ac */ /* 0x000e220008000800 */
[----:B------:R-:W-:Y:S02]  /*0b50*/  VIADD R9, R20, 0x1 ;  /* 0x0000000114097836 */ /* 0x000fe40000000000 */
[----:B------:R-:W-:-:S05]  /*0b60*/  IMAD.SHL.U32 R10, R7, 0x8, RZ ;  /* 0x00000008070a7824 */ /* 0x000fca00078e00ff */
[----:B------:R-:W-:-:S04]  /*0b70*/  LOP3.LUT R10, R10, 0x8, RZ, 0xc0, !PT ;  /* 0x000000080a0a7812 */ /* 0x000fc800078ec0ff */
[----:B------:R-:W-:Y:S01]  /*0b80*/  IADD3 R27, PT, PT, R1, R10, RZ ;  /* 0x0000000a011b7210 */ /* 0x000fe20007ffe0ff */
[----:B------:R-:W-:Y:S01]  /*0b90*/  BAR.SYNC.DEFER_BLOCKING 0x0 ;  /* 0x0000000000007b1d */ /* 0x000fe20000010000 */
[C---:B0-----:R-:W-:Y:S02]  /*0ba0*/  ISETP.GE.AND P0, PT, R20.reuse, UR4, PT ;  /* 0x0000000414007c0c */ /* 0x041fe4000bf06270 */
[----:B------:R-:W-:Y:S01]  /*0bb0*/  ISETP.GE.AND P1, PT, R9, UR4, PT ;  /* 0x0000000409007c0c */ /* 0x000fe2000bf26270 */
[----:B------:R-:W-:-:S10]  /*0bc0*/  VIADD R9, R20, 0x2 ;  /* 0x0000000214097836 */ /* 0x000fd40000000000 */
[----:B------:R-:W2:Y:S04]  /*0bd0*/  @!P0 LDL.64 R18, [R27] ;  /* 0x000000001b128983 */ /* 0x000ea80000100a00 */
[----:B------:R-:W3:Y:S04]  /*0be0*/  @!P0 LDL.64 R16, [R27+0x10] ;  /* 0x000010001b108983 */ /* 0x000ee80000100a00 */
[----:B------:R-:W4:Y:S04]  /*0bf0*/  @!P1 LDL.64 R24, [R27+0x10] ;  /* 0x000010001b189983 */ /* 0x000f280000100a00 */
[----:B------:R-:W5:Y:S01]  /*0c00*/  @!P1 LDL.64 R12, [R27] ;  /* 0x000000001b0c9983 */ /* 0x000f620000100a00 */
[----:B------:R-:W-:-:S13]  /*0c10*/  ISETP.GE.AND P3, PT, R9, UR4, PT ;  /* 0x0000000409007c0c */ /* 0x000fda000bf66270 */
[----:B------:R-:W5:Y:S04]  /*0c20*/  @!P3 LDL.64 R14, [R27] ;  /* 0x000000001b0eb983 */ /* 0x000f680000100a00 */
[----:B------:R-:W5:Y:S01]  /*0c30*/  @!P3 LDL.64 R10, [R27+0x10] ;  /* 0x000010001b0ab983 */ /* 0x000f620000100a00 */
[----:B------:R-:W-:-:S04]  /*0c40*/  IADD3 R9, PT, PT, R20, 0x3, RZ ;  /* 0x0000000314097810 */ /* 0x000fc80007ffe0ff */
[----:B------:R-:W-:Y:S01]  /*0c50*/  ISETP.GE.AND P2, PT, R9, UR4, PT ;  /* 0x0000000409007c0c */ /* 0x000fe2000bf46270 */
[C---:B------:R-:W-:Y:S02]  /*0c60*/  VIADD R9, R20.reuse, 0x4 ;  /* 0x0000000414097836 */ /* 0x040fe40000000000 */
[----:B------:R-:W-:-:S03]  /*0c70*/  VIADD R26, R20, 0x5 ;  /* 0x00000005141a7836 */ /* 0x000fc60000000000 */
[----:B------:R-:W-:Y:S02]  /*0c80*/  ISETP.GE.AND P4, PT, R9, UR4, PT ;  /* 0x0000000409007c0c */ /* 0x000fe4000bf86270 */
[----:B------:R-:W-:-:S13]  /*0c90*/  ISETP.GE.AND P5, PT, R26, UR4, PT ;  /* 0x000000041a007c0c */ /* 0x000fda000bfa6270 */
[----:B------:R-:W5:Y:S01]  /*0ca0*/  @!P5 LDL.64 R28, [R27+0x10] ;  /* 0x000010001b1cd983 */ /* 0x000f620000100a00 */
[----:B--2---:R-:W-:-:S04]  /*0cb0*/  @!P0 IMAD.WIDE.U32 R18, R6, 0x4, R18 ;  /* 0x0000000406128825 */ /* 0x004fc800078e0012 */
[C---:B---3--:R-:W-:Y:S01]  /*0cc0*/  @!P0 IMAD.WIDE.U32 R16, R0.reuse, 0x4, R16 ;  /* 0x0000000400108825 */ /* 0x048fe200078e0010 */
[----:B------:R-:W2:Y:S03]  /*0cd0*/  @!P0 LD.E R23, desc[UR12][R18.64] ;  /* 0x0000000c12178980 */ /* 0x000ea6000c101900 */
[----:B----4-:R-:W-:Y:S01]  /*0ce0*/  @!P1 IMAD.WIDE.U32 R24, R0, 0x4, R24 ;  /* 0x0000000400189825 */ /* 0x010fe200078e0018 */
[----:B------:R-:W2:Y:S03]  /*0cf0*/  @!P0 LD.E R22, desc[UR12][R16.64] ;  /* 0x0000000c10168980 */ /* 0x000ea6000c101900 */
[C---:B-----5:R-:W-:Y:S02]  /*0d00*/  @!P1 IMAD.WIDE.U32 R12, R6.reuse, 0x4, R12 ;  /* 0x00000004060c9825 */ /* 0x060fe400078e000c */
[----:B------:R-:W3:Y:S04]  /*0d10*/  @!P1 LD.E R24, desc[UR12][R24.64+0x80] ;  /* 0x0000800c18189980 */ /* 0x000ee8000c101900 */
[----:B------:R-:W3:Y:S04]  /*0d20*/  @!P1 LD.E R19, desc[UR12][R12.64+0x4] ;  /* 0x0000040c0c139980 */ /* 0x000ee8000c101900 */
[----:B------:R-:W4:Y:S01]  /*0d30*/  @!P2 LDL.64 R16, [R27] ;  /* 0x000000001b10a983 */ /* 0x000f220000100a00 */
[----:B------:R-:W-:-:S03]  /*0d40*/  @!P3 IMAD.WIDE.U32 R14, R6, 0x4, R14 ;  /* 0x00000004060eb825 */ /* 0x000fc600078e000e */
[----:B------:R-:W5:Y:S01]  /*0d50*/  @!P2 LDL.64 R12, [R27+0x10] ;  /* 0x000010001b0ca983 */ /* 0x000f620000100a00 */
[----:B------:R-:W-:-:S03]  /*0d60*/  @!P3 IMAD.WIDE.U32 R10, R0, 0x4, R10 ;  /* 0x00000004000ab825 */ /* 0x000fc600078e000a */
[----:B------:R-:W4:Y:S04]  /*0d70*/  @!P3 LD.E R9, desc[UR12][R14.64+0x8] ;  /* 0x0000080c0e09b980 */ /* 0x000f28000c101900 */
[----:B------:R-:W4:Y:S04]  /*0d80*/  @!P3 LD.E R18, desc[UR12][R10.64+0x100] ;  /* 0x0001000c0a12b980 */ /* 0x000f28000c101900 */
[----:B------:R-:W4:Y:S04]  /*0d90*/  @!P4 LDL.64 R14, [R27+0x10] ;  /* 0x000010001b0ec983 */ /* 0x000f280000100a00 */
[----:B------:R-:W4:Y:S01]  /*0da0*/  @!P5 LDL.64 R10, [R27] ;  /* 0x000000001b0ad983 */ /* 0x000f220000100a00 */
[----:B--2---:R-:W-:-:S03]  /*0db0*/  @!P0 FFMA R5, R23, R22, R5 ;  /* 0x0000001617058223 */ /* 0x004fc60000000005 */
[----:B------:R-:W2:Y:S01]  /*0dc0*/  @!P4 LDL.64 R22, [R27] ;  /* 0x000000001b16c983 */ /* 0x000ea20000100a00 */
[----:B---3--:R-:W-:Y:S01]  /*0dd0*/  @!P1 FFMA R5, R19, R24, R5 ;  /* 0x0000001813059223 */ /* 0x008fe20000000005 */
[----:B------:R-:W-:-:S04]  /*0de0*/  IADD3 R19, PT, PT, R20, 0x6, RZ ;  /* 0x0000000614137810 */ /* 0x000fc80007ffe0ff */
[----:B------:R-:W-:Y:S01]  /*0df0*/  ISETP.GE.AND P6, PT, R19, UR4, PT ;  /* 0x0000000413007c0c */ /* 0x000fe2000bfc6270 */
[----:B------:R-:W-:Y:S02]  /*0e00*/  VIADD R24, R20, 0x7 ;  /* 0x0000000714187836 */ /* 0x000fe40000000000 */
[----:B-----5:R-:W-:-:S03]  /*0e10*/  @!P2 IMAD.WIDE.U32 R12, R0, 0x4, R12 ;  /* 0x00000004000ca825 */ /* 0x020fc600078e000c */
[----:B------:R-:W-:Y:S01]  /*0e20*/  ISETP.GE.AND P1, PT, R24, UR4, PT ;  /* 0x0000000418007c0c */ /* 0x000fe2000bf26270 */
[----:B----4-:R-:W-:-:S06]  /*0e30*/  @!P3 FFMA R5, R9, R18, R5 ;  /* 0x000000120905b223 */ /* 0x010fcc0000000005 */
[----:B------:R-:W3:Y:S04]  /*0e40*/  @!P6 LDL.64 R18, [R27] ;  /* 0x000000001b12e983 */ /* 0x000ee80000100a00 */
[----:B------:R-:W4:Y:S01]  /*0e50*/  @!P2 LD.E R9, desc[UR12][R12.64+0x180] ;  /* 0x0001800c0c09a980 */ /* 0x000f22000c101900 */
[----:B------:R-:W-:-:S03]  /*0e60*/  @!P4 IMAD.WIDE.U32 R14, R0, 0x4, R14 ;  /* 0x00000004000ec825 */ /* 0x000fc600078e000e */
[----:B------:R-:W5:Y:S01]  /*0e70*/  @!P1 LDL.64 R24, [R27] ;  /* 0x000000001b189983 */ /* 0x000f620000100a00 */
[----:B------:R-:W-:-:S03]  /*0e80*/  @!P5 IMAD.WIDE.U32 R10, R6, 0x4, R10 ;  /* 0x00000004060ad825 */ /* 0x000fc600078e000a */
[----:B------:R-:W4:Y:S04]  /*0e90*/  @!P4 LD.E R15, desc[UR12][R14.64+0x200] ;  /* 0x0002000c0e0fc980 */ /* 0x000f28000c101900 */
[----:B------:R-:W5:Y:S01]  /*0ea0*/  @!P6 LDL.64 R12, [R27+0x10] ;  /* 0x000010001b0ce983 */ /* 0x000f620000100a00 */
[----:B------:R-:W-:-:S03]  /*0eb0*/  @!P2 IMAD.WIDE.U32 R16, R6, 0x4, R16 ;  /* 0x000000040610a825 */ /* 0x000fc600078e0010 */
[----:B------:R-:W4:Y:S04]  /*0ec0*/  @!P5 LD.E R14, desc[UR12][R10.64+0x14] ;  /* 0x0000140c0a0ed980 */ /* 0x000f28000c101900 */
[----:B------:R0:W4:Y:S04]  /*0ed0*/  @!P2 LD.E R16, desc[UR12][R16.64+0xc] ;  /* 0x00000c0c1010a980 */ /* 0x000128000c101900 */
[----:B------:R-:W4:Y:S01]  /*0ee0*/  @!P1 LDL.64 R10, [R27+0x10] ;  /* 0x000010001b0a9983 */ /* 0x000f220000100a00 */
[----:B------:R-:W-:Y:S01]  /*0ef0*/  @!P5 IMAD.WIDE.U32 R28, R0, 0x4, R28 ;  /* 0x00000004001cd825 */ /* 0x000fe200078e001c */
[----:B0-----:R-:W-:-:S03]  /*0f00*/  IADD3 R17, PT, PT, R20, 0x8, RZ ;  /* 0x0000000814117810 */ /* 0x001fc60007ffe0ff */
[----:B------:R-:W-:Y:S01]  /*0f10*/  VIADD R26, R20, 0x9 ;  /* 0x00000009141a7836 */ /* 0x000fe20000000000 */
[----:B------:R-:W-:-:S04]  /*0f20*/  ISETP.GE.AND P0, PT, R17, UR4, PT ;  /* 0x0000000411007c0c */ /* 0x000fc8000bf06270 */
[----:B------:R-:W-:Y:S01]  /*0f30*/  ISETP.GE.AND P3, PT, R26, UR4, PT ;  /* 0x000000041a007c0c */ /* 0x000fe2000bf66270 */
[----:B--2---:R-:W-:-:S06]  /*0f40*/  @!P4 IMAD.WIDE.U32 R22, R6, 0x4, R22 ;  /* 0x000000040616c825 */ /* 0x004fcc00078e0016 */
[----:B------:R-:W2:Y:S04]  /*0f50*/  @!P4 LD.E R22, desc[UR12][R22.64+0x10] ;  /* 0x0000100c1616c980 */ /* 0x000ea8000c101900 */
[----:B------:R-:W2:Y:S01]  /*0f60*/  @!P5 LD.E R23, desc[UR12][R28.64+0x280] ;  /* 0x0002800c1c17d980 */ /* 0x000ea2000c101900 */
[----:B---3--:R-:W-:-:S06]  /*0f70*/  @!P6 IMAD.WIDE.U32 R18, R6, 0x4, R18 ;  /* 0x000000040612e825 */ /* 0x008fcc00078e0012 */
[----:B------:R-:W3:Y:S01]  /*0f80*/  @!P6 LD.E R18, desc[UR12][R18.64+0x18] ;  /* 0x0000180c1212e980 */ /* 0x000ee2000c101900 */
[----:B-----5:R-:W-:-:S05]  /*0f90*/  @!P6 IMAD.WIDE.U32 R12, R0, 0x4, R12 ;  /* 0x00000004000ce825 */ /* 0x020fca00078e000c */
[----:B------:R-:W3:Y:S01]  /*0fa0*/  @!P6 LD.E R19, desc[UR12][R12.64+0x300] ;  /* 0x0003000c0c13e980 */ /* 0x000ee2000c101900 */
[----:B------:R-:W-:-:S04]  /*0fb0*/  @!P1 IMAD.WIDE.U32 R24, R6, 0x4, R24 ;  /* 0x0000000406189825 */ /* 0x000fc800078e0018 */
[----:B----4-:R-:W-:Y:S02]  /*0fc0*/  @!P2 FFMA R5, R16, R9, R5 ;  /* 0x000000091005a223 */ /* 0x010fe40000000005 */
[----:B------:R0:W4:Y:S01]  /*0fd0*/  @!P1 LD.E R24, desc[UR12][R24.64+0x1c] ;  /* 0x00001c0c18189980 */ /* 0x000122000c101900 */
[----:B------:R-:W-:-:S03]  /*0fe0*/  @!P1 IMAD.WIDE.U32 R10, R0, 0x4, R10 ;  /* 0x00000004000a9825 */ /* 0x000fc600078e000a */
[----:B------:R-:W5:Y:S04]  /*0ff0*/  @!P0 LDL.64 R12, [R27+0x10] ;  /* 0x000010001b0c8983 */ /* 0x000f680000100a00 */
[----:B------:R-:W4:Y:S01]  /*1000*/  @!P1 LD.E R9, desc[UR12][R10.64+0x380] ;  /* 0x0003800c0a099980 */ /* 0x000f22000c101900 */
[----:B------:R-:W-:-:S03]  /*1010*/  IADD3 R26, PT, PT, R20, 0xa, RZ ;  /* 0x0000000a141a7810 */ /* 0x000fc60007ffe0ff */
[----:B------:R-:W4:Y:S04]  /*1020*/  @!P0 LDL.64 R16, [R27] ;  /* 0x000000001b108983 */ /* 0x000f280000100a00 */
[----:B------:R-:W4:Y:S01]  /*1030*/  @!P3 LDL.64 R10, [R27] ;  /* 0x000000001b0ab983 */ /* 0x000f220000100a00 */
[----:B0-----:R-:W-:Y:S02]  /*1040*/  IADD3 R25, PT, PT, R20, 0xc, RZ ;  /* 0x0000000c14197810 */ /* 0x001fe40007ffe0ff */
[----:B------:R-:W-:Y:S01]  /*1050*/  ISETP.GE.AND P2, PT, R26, UR4, PT ;  /* 0x000000041a007c0c */ /* 0x000fe2000bf46270 */
[----:B--2---:R-:W-:-:S04]  /*1060*/  @!P4 FFMA R5, R22, R15, R5 ;  /* 0x0000000f1605c223 */ /* 0x004fc80000000005 */
[----:B------:R-:W-:Y:S02]  /*1070*/  @!P5 FFMA R5, R14, R23, R5 ;  /* 0x000000170e05d223 */ /* 0x000fe40000000005 */
[----:B------:R-:W2:Y:S06]  /*1080*/  @!P3 LDL.64 R14, [R27+0x10] ;  /* 0x000010001b0eb983 */ /* 0x000eac0000100a00 */
[----:B------:R-:W2:Y:S01]  /*1090*/  @!P2 LDL.64 R22, [R27] ;  /* 0x000000001b16a983 */ /* 0x000ea20000100a00 */
[----:B---3--:R-:W-:Y:S01]  /*10a0*/  @!P6 FFMA R5, R18, R19, R5 ;  /* 0x000000131205e223 */ /* 0x008fe20000000005 */
[----:B------:R-:W-:Y:S01]  /*10b0*/  VIADD R18, R20, 0xb ;  /* 0x0000000b14127836 */ /* 0x000fe20000000000 */
[----:B------:R-:W-:-:S04]  /*10c0*/  ISETP.GE.AND P6, PT, R25, UR4, PT ;  /* 0x0000000419007c0c */ /* 0x000fc8000bfc6270 */
[----:B------:R-:W-:Y:S02]  /*10d0*/  ISETP.GE.AND P5, PT, R18, UR4, PT ;  /* 0x0000000412007c0c */ /* 0x000fe4000bfa6270 */
[----:B------:R-:W3:Y:S01]  /*10e0*/  @!P2 LDL.64 R18, [R27+0x10] ;  /* 0x000010001b12a983 */ /* 0x000ee20000100a00 */
[----:B-----5:R-:W-:-:S04]  /*10f0*/  @!P0 IMAD.WIDE.U32 R12, R0, 0x4, R12 ;  /* 0x00000004000c8825 */ /* 0x020fc800078e000c */
[----:B----4-:R-:W-:Y:S01]  /*1100*/  @!P1 FFMA R5, R24, R9, R5 ;  /* 0x0000000918059223 */ /* 0x010fe20000000005 */
[----:B------:R0:W4:Y:S05]  /*1110*/  @!P0 LD.E R25, desc[UR12][R12.64+0x400] ;  /* 0x0004000c0c198980 */ /* 0x00012a000c101900 */
[----:B------:R-:W5:Y:S01]  /*1120*/  @!P5 LDL.64 R28, [R27] ;  /* 0x000000001b1cd983 */ /* 0x000f620000100a00 */
[----:B------:R-:W-:-:S03]  /*1130*/  @!P3 IMAD.WIDE.U32 R10, R6, 0x4, R10 ;  /* 0x00000004060ab825 */ /* 0x000fc600078e000a */
[----:B------:R-:W0:Y:S04]  /*1140*/  @!P5 LDL.64 R12, [R27+0x10] ;  /* 0x000010001b0cd983 */ /* 0x000e280000100a00 */
[----:B------:R1:W4:Y:S04]  /*1150*/  @!P3 LD.E R24, desc[UR12][R10.64+0x24] ;  /* 0x0000240c0a18b980 */ /* 0x000328000c101900 */
[----:B------:R-:W1:Y:S01]  /*1160*/  @!P6 LDL.64 R10, [R27] ;  /* 0x000000001b0ae983 */ /* 0x000e620000100a00 */
[----:B------:R-:W-:-:S05]  /*1170*/  @!P0 IMAD.WIDE.U32 R16, R6, 0x4, R16 ;  /* 0x0000000406108825 */ /* 0x000fca00078e0010 */
[----:B------:R-:W4:Y:S01]  /*1180*/  @!P0 LD.E R26, desc[UR12][R16.64+0x20] ;  /* 0x0000200c101a8980 */ /* 0x000f22000c101900 */
[----:B------:R-:W-:-:S05]  /*1190*/  VIADD R9, R20, 0xd ;  /* 0x0000000d14097836 */ /* 0x000fca0000000000 */
[----:B------:R-:W-:Y:S01]  /*11a0*/  ISETP.GE.AND P4, PT, R9, UR4, PT ;  /* 0x0000000409007c0c */ /* 0x000fe2000bf86270 */
[----:B--2---:R-:W-:-:S05]  /*11b0*/  @!P3 IMAD.WIDE.U32 R14, R0, 0x4, R14 ;  /* 0x00000004000eb825 */ /* 0x004fca00078e000e */
[----:B------:R2:W2:Y:S04]  /*11c0*/  @!P3 LD.E R17, desc[UR12][R14.64+0x480] ;  /* 0x0004800c0e11b980 */ /* 0x0004a8000c101900 */
[----:B------:R-:W2:Y:S01]  /*11d0*/  @!P6 LDL.64 R14, [R27+0x10] ;  /* 0x000010001b0ee983 */ /* 0x000ea20000100a00 */
[----:B------:R-:W-:-:S06]  /*11e0*/  @!P2 IMAD.WIDE.U32 R22, R6, 0x4, R22 ;  /* 0x000000040616a825 */ /* 0x000fcc00078e0016 */
[----:B------:R-:W2:Y:S01]  /*11f0*/  @!P2 LD.E R22, desc[UR12][R22.64+0x28] ;  /* 0x0000280c1616a980 */ /* 0x000ea2000c101900 */
[----:B---3--:R-:W-:-:S06]  /*1200*/  @!P2 IMAD.WIDE.U32 R18, R0, 0x4, R18 ;  /* 0x000000040012a825 */ /* 0x008fcc00078e0012 */
[----:B------:R-:W3:Y:S01]  /*1210*/  @!P2 LD.E R18, desc[UR12][R18.64+0x500] ;  /* 0x0005000c1212a980 */ /* 0x000ee2000c101900 */
[----:B0-----:R-:W-:-:S05]  /*1220*/  @!P5 IMAD.WIDE.U32 R12, R0, 0x4, R12 ;  /* 0x00000004000cd825 */ /* 0x001fca00078e000c */
[----:B------:R-:W3:Y:S01]  /*1230*/  @!P5 LD.E R19, desc[UR12][R12.64+0x580] ;  /* 0x0005800c0c13d980 */ /* 0x000ee2000c101900 */
[----:B-1----:R-:W-:-:S03]  /*1240*/  @!P6 IMAD.WIDE.U32 R10, R6, 0x4, R10 ;  /* 0x00000004060ae825 */ /* 0x002fc600078e000a */
[----:B------:R-:W3:Y:S04]  /*1250*/  @!P4 LDL.64 R12, [R27+0x10] ;  /* 0x000010001b0cc983 */ /* 0x000ee80000100a00 */
[----:B------:R-:W3:Y:S01]  /*1260*/  @!P6 LD.E R16, desc[UR12][R10.64+0x30] ;  /* 0x0000300c0a10e980 */ /* 0x000ee2000c101900 */
[----:B-----5:R-:W-:-:S05]  /*1270*/  @!P5 IMAD.WIDE.U32 R28, R6, 0x4, R28 ;  /* 0x00000004061cd825 */ /* 0x020fca00078e001c */
[----:B------:R-:W5:Y:S04]  /*1280*/  @!P5 LD.E R23, desc[UR12][R28.64+0x2c] ;  /* 0x00002c0c1c17d980 */ /* 0x000f68000c101900 */
[----:B------:R-:W5:Y:S01]  /*1290*/  @!P4 LDL.64 R10, [R27] ;  /* 0x000000001b0ac983 */ /* 0x000f620000100a00 */
[----:B----4-:R-:W-:Y:S01]  /*12a0*/  @!P0 FFMA R5, R26, R25, R5 ;  /* 0x000000191a058223 */ /* 0x010fe20000000005 */
[C---:B------:R-:W-:Y:S01]  /*12b0*/  VIADD R25, R20.reuse, 0xf ;  /* 0x0000000f14197836 */ /* 0x040fe20000000000 */
[----:B------:R-:W-:-:S04]  /*12c0*/  IADD3 R26, PT, PT, R20, 0x10, RZ ;  /* 0x00000010141a7810 */ /* 0x000fc80007ffe0ff */
[----:B------:R-:W-:Y:S01]  /*12d0*/  ISETP.GE.AND P0, PT, R25, UR4, PT ;  /* 0x0000000419007c0c */ /* 0x000fe2000bf06270 */
[----:B--2---:R-:W-:-:S05]  /*12e0*/  @!P6 IMAD.WIDE.U32 R14, R0, 0x4, R14 ;  /* 0x00000004000ee825 */ /* 0x004fca00078e000e */
[----:B------:R0:W2:Y:S02]  /*12f0*/  @!P6 LD.E R9, desc[UR12][R14.64+0x600] ;  /* 0x0006000c0e09e980 */ /* 0x0000a4000c101900 */
[----:B0-----:R-:W-:-:S04]  /*1300*/  IADD3 R14, PT, PT, R20, 0xe, RZ ;  /* 0x0000000e140e7810 */ /* 0x001fc80007ffe0ff */
[----:B------:R-:W-:Y:S01]  /*1310*/  ISETP.GE.AND P1, PT, R14, UR4, PT ;  /* 0x000000040e007c0c */ /* 0x000fe2000bf26270 */
[----:B------:R-:W-:Y:S01]  /*1320*/  @!P3 FFMA R5, R24, R17, R5 ;  /* 0x000000111805b223 */ /* 0x000fe20000000005 */
[----:B------:R-:W-:-:S11]  /*1330*/  ISETP.GE.AND P3, PT, R26, UR4, PT ;  /* 0x000000041a007c0c */ /* 0x000fd6000bf66270 */
[----:B------:R-:W4:Y:S01]  /*1340*/  @!P1 LDL.64 R14, [R27] ;  /* 0x000000001b0e9983 */ /* 0x000f220000100a00 */
[----:B---3--:R-:W-:-:S03]  /*1350*/  @!P2 FFMA R5, R22, R18, R5 ;  /* 0x000000121605a223 */ /* 0x008fc60000000005 */
[----:B------:R-:W3:Y:S01]  /*1360*/  @!P3 LDL.64 R28, [R27+0x10] ;  /* 0x000010001b1cb983 */ /* 0x000ee20000100a00 */
[----:B------:R-:W-:-:S05]  /*1370*/  @!P4 IMAD.WIDE.U32 R12, R0, 0x4, R12 ;  /* 0x00000004000cc825 */ /* 0x000fca00078e000c */
[----:B------:R0:W3:Y:S01]  /*1380*/  @!P4 LD.E R24, desc[UR12][R12.64+0x680] ;  /* 0x0006800c0c18c980 */ /* 0x0000e2000c101900 */
[----:B-----5:R-:W-:-:S03]  /*1390*/  @!P4 IMAD.WIDE.U32 R10, R6, 0x4, R10 ;  /* 0x00000004060ac825 */ /* 0x020fc600078e000a */
[----:B------:R-:W0:Y:S04]  /*13a0*/  @!P1 LDL.64 R12, [R27+0x10] ;  /* 0x000010001b0c9983 */ /* 0x000e280000100a00 */
[----:B------:R-:W3:Y:S01]  /*13b0*/  @!P4 LD.E R17, desc[UR12][R10.64+0x34] ;  /* 0x0000340c0a11c980 */ /* 0x000ee2000c101900 */
[----:B------:R-:W-:-:S03]  /*13c0*/  @!P5 FFMA R5, R23, R19, R5 ;  /* 0x000000131705d223 */ /* 0x000fc60000000005 */
[----:B------:R-:W5:Y:S04]  /*13d0*/  @!P0 LDL.64 R18, [R27+0x10] ;  /* 0x000010001b128983 */ /* 0x000f680000100a00 */
[----:B------:R-:W5:Y:S04]  /*13e0*/  @!P0 LDL.64 R22, [R27] ;  /* 0x000000001b168983 */ /* 0x000f680000100a00 */
[----:B------:R-:W5:Y:S01]  /*13f0*/  @!P3 LDL.64 R10, [R27] ;  /* 0x000000001b0ab983 */ /* 0x000f620000100a00 */
[----:B--2---:R-:W-:Y:S01]  /*1400*/  @!P6 FFMA R5, R16, R9, R5 ;  /* 0x000000091005e223 */ /* 0x004fe20000000005 */
[----:B------:R-:W-:-:S05]  /*1410*/  VIADD R9, R20, 0x11 ;  /* 0x0000001114097836 */ /* 0x000fca0000000000 */
[----:B------:R-:W-:Y:S01]  /*1420*/  ISETP.GE.AND P2, PT, R9, UR4, PT ;  /* 0x0000000409007c0c */ /* 0x000fe2000bf46270 */
[----:B----4-:R-:W-:-:S05]  /*1430*/  @!P1 IMAD.WIDE.U32 R14, R6, 0x4, R14 ;  /* 0x00000004060e9825 */ /* 0x010fca00078e000e */
[----:B------:R1:W2:Y:S07]  /*1440*/  @!P1 LD.E R16, desc[UR12][R14.64+0x38] ;  /* 0x0000380c0e109980 */ /* 0x0002ae000c101900 */
[----:B------:R-:W1:Y:S01]  /*1450*/  @!P2 LDL.64 R14, [R27] ;  /* 0x000000001b0ea983 */ /* 0x000e620000100a00 */
[----:B0-----:R-:W-:-:S04]  /*1460*/  @!P1 IMAD.WIDE.U32 R12, R0, 0x4, R12 ;  /* 0x00000004000c9825 */ /* 0x001fc800078e000c */
[----:B---3--:R-:W-:Y:S01]  /*1470*/  @!P4 FFMA R5, R17, R24, R5 ;  /* 0x000000181105c223 */ /* 0x008fe20000000005 */
[----:B------:R-:W-:Y:S01]  /*1480*/  IADD3 R17, PT, PT, R20, 0x12, RZ ;  /* 0x0000001214117810 */ /* 0x000fe20007ffe0ff */
[----:B------:R0:W2:Y:S03]  /*1490*/  @!P1 LD.E R9, desc[UR12][R12.64+0x700] ;  /* 0x0007000c0c099980 */ /* 0x0000a6000c101900 */
[----:B------:R-:W-:Y:S01]  /*14a0*/  ISETP.GE.AND P4, PT, R17, UR4, PT ;  /* 0x0000000411007c0c */ /* 0x000fe2000bf86270 */
[----:B-----5:R-:W-:Y:S01]  /*14b0*/  @!P0 IMAD.WIDE.U32 R18, R0, 0x4, R18 ;  /* 0x0000000400128825 */ /* 0x020fe200078e0012 */
[----:B------:R-:W0:Y:S03]  /*14c0*/  @!P2 LDL.64 R12, [R27+0x10] ;  /* 0x000010001b0ca983 */ /* 0x000e260000100a00 */
[----:B------:R-:W-:-:S02]  /*14d0*/  @!P3 IMAD.WIDE.U32 R10, R6, 0x4, R10 ;  /* 0x00000004060ab825 */ /* 0x000fc400078e000a */
[----:B------:R-:W3:Y:S06]  /*14e0*/  @!P0 LD.E R19, desc[UR12][R18.64+0x780] ;  /* 0x0007800c12138980 */ /* 0x000eec000c101900 */
[----:B------:R-:W4:Y:S04]  /*14f0*/  @!P4 LDL.64 R24, [R27] ;  /* 0x000000001b18c983 */ /* 0x000f280000100a00 */
[----:B------:R5:W3:Y:S04]  /*1500*/  @!P3 LD.E R18, desc[UR12][R10.64+0x40] ;  /* 0x0000400c0a12b980 */ /* 0x000ae8000c101900 */
[----:B------:R-:W5:Y:S01]  /*1510*/  @!P4 LDL.64 R10, [R27+0x10] ;  /* 0x000010001b0ac983 */ /* 0x000f620000100a00 */
[----:B------:R-:W-:-:S04]  /*1520*/  @!P0 IMAD.WIDE.U32 R22, R6, 0x4, R22 ;  /* 0x0000000406168825 */ /* 0x000fc800078e0016 */
[----:B------:R-:W-:Y:S02]  /*1530*/  @!P3 IMAD.WIDE.U32 R28, R0, 0x4, R28 ;  /* 0x00000004001cb825 */ /* 0x000fe400078e001c */
[----:B------:R-:W3:Y:S02]  /*1540*/  @!P0 LD.E R22, desc[UR12][R22.64+0x3c] ;  /* 0x00003c0c16168980 */ /* 0x000ee4000c101900 */
[----:B------:R-:W-:-:S05]  /*1550*/  VIADD R17, R20, 0x13 ;  /* 0x0000001314117836 */ /* 0x000fca0000000000 */
[----:B------:R-:W-:Y:S01]  /*1560*/  ISETP.GE.AND P6, PT, R17, UR4, PT ;  /* 0x0000000411007c0c */ /* 0x000fe2000bfc6270 */
[----:B------:R-:W3:Y:S01]  /*1570*/  @!P3 LD.E R23, desc[UR12][R28.64+0x800] ;  /* 0x0008000c1c17b980 */ /* 0x000ee2000c101900 */
[----:B-1----:R-:W-:-:S06]  /*1580*/  @!P2 IMAD.WIDE.U32 R14, R6, 0x4, R14 ;  /* 0x00000004060ea825 */ /* 0x002fcc00078e000e */
[----:B------:R-:W3:Y:S01]  /*1590*/  @!P2 LD.E R14, desc[UR12][R14.64+0x44] ;  /* 0x0000440c0e0ea980 */ /* 0x000ee2000c101900 */
[----:B0-----:R-:W-:-:S05]  /*15a0*/  @!P2 IMAD.WIDE.U32 R12, R0, 0x4, R12 ;  /* 0x00000004000ca825 */ /* 0x001fca00078e000c */
[----:B------:R-:W3:Y:S01]  /*15b0*/  @!P2 LD.E R15, desc[UR12][R12.64+0x880] ;  /* 0x0008800c0c0fa980 */ /* 0x000ee2000c101900 */
[----:B--2---:R-:W-:Y:S01]  /*15c0*/  @!P1 FFMA R5, R16, R9, R5 ;  /* 0x0000000910059223 */ /* 0x004fe20000000005 */
[----:B----4-:R-:W-:-:S06]  /*15d0*/  @!P4 IMAD.WIDE.U32 R24, R6, 0x4, R24 ;  /* 0x000000040618c825 */ /* 0x010fcc00078e0018 */
[----:B------:R-:W2:Y:S04]  /*15e0*/  @!P4 LD.E R24, desc[UR12][R24.64+0x48] ;  /* 0x0000480c1818c980 */ /* 0x000ea8000c101900 */
[----:B------:R-:W4:Y:S01]  /*15f0*/  @!P6 LDL.64 R12, [R27] ;  /* 0x000000001b0ce983 */ /* 0x000f220000100a00 */
[----:B-----5:R-:W-:-:S05]  /*1600*/  @!P4 IMAD.WIDE.U32 R10, R0, 0x4, R10 ;  /* 0x00000004000ac825 */ /* 0x020fca00078e000a */
[----:B------:R-:W2:Y:S04]  /*1610*/  @!P4 LD.E R9, desc[UR12][R10.64+0x900] ;  /* 0x0009000c0a09c980 */ /* 0x000ea8000c101900 */
[----:B------:R-:W5:Y:S01]  /*1620*/  @!P6 LDL.64 R10, [R27+0x10] ;  /* 0x000010001b0ae983 */ /* 0x000f620000100a00 */
[----:B---3--:R-:W-:Y:S01]  /*1630*/  @!P0 FFMA R5, R22, R19, R5 ;  /* 0x0000001316058223 */ /* 0x008fe20000000005 */
[----:B------:R-:W-:-:S03]  /*1640*/  IADD3 R26, PT, PT, R20, 0x14, RZ ;  /* 0x00000014141a7810 */ /* 0x000fc60007ffe0ff */
[----:B------:R-:W-:Y:S01]  /*1650*/  @!P3 FFMA R5, R18, R23, R5 ;  /* 0x000000171205b223 */ /* 0x000fe20000000005 */
[----:B------:R-:W-:Y:S01]  /*1660*/  ISETP.GE.AND P5, PT, R26, UR4, PT ;  /* 0x000000041a007c0c */ /* 0x000fe2000bfa6270 */
[----:B------:R-:W-:-:S05]  /*1670*/  VIADD R26, R20, 0x15 ;  /* 0x00000015141a7836 */ /* 0x000fca0000000000 */
[----:B------:R-:W-:-:S07]  /*1680*/  ISETP.GE.AND P1, PT, R26, UR4, PT ;  /* 0x000000041a007c0c */ /* 0x000fce000bf26270 */
[----:B------:R-:W3:Y:S04]  /*1690*/  @!P5 LDL.64 R16, [R27] ;  /* 0x000000001b10d983 */ /* 0x000ee80000100a00 */
[----:B------:R-:W3:Y:S04]  /*16a0*/  @!P5 LDL.64 R18, [R27+0x10] ;  /* 0x000010001b12d983 */ /* 0x000ee80000100a00 */
[----:B------:R-:W3:Y:S01]  /*16b0*/  @!P1 LDL.64 R22, [R27] ;  /* 0x000000001b169983 */ /* 0x000ee20000100a00 */
[----:B------:R-:W-:Y:S01]  /*16c0*/  @!P2 FFMA R5, R14, R15, R5 ;  /* 0x0000000f0e05a223 */ /* 0x000fe20000000005 */
[----:B------:R-:W-:-:S04]  /*16d0*/  IADD3 R14, PT, PT, R20, 0x16, RZ ;  /* 0x00000016140e7810 */ /* 0x000fc80007ffe0ff */
[----:B------:R-:W-:Y:S02]  /*16e0*/  ISETP.GE.AND P2, PT, R14, UR4, PT ;  /* 0x000000040e007c0c */ /* 0x000fe4000bf46270 */
[----:B------:R-:W3:Y:S01]  /*16f0*/  @!P1 LDL.64 R14, [R27+0x10] ;  /* 0x000010001b0e9983 */ /* 0x000ee20000100a00 */
[----:B----4-:R-:W-:-:S04]  /*1700*/  @!P6 IMAD.WIDE.U32 R12, R6, 0x4, R12 ;  /* 0x00000004060ce825 */ /* 0x010fc800078e000c */
[----:B--2---:R-:W-:Y:S02]  /*1710*/  @!P4 FFMA R5, R24, R9, R5 ;  /* 0x000000091805c223 */ /* 0x004fe40000000005 */
[----:B------:R0:W2:Y:S01]  /*1720*/  @!P6 LD.E R9, desc[UR12][R12.64+0x4c] ;  /* 0x00004c0c0c09e980 */ /* 0x0000a2000c101900 */
[----:B-----5:R-:W-:-:S03]  /*1730*/  @!P6 IMAD.WIDE.U32 R10, R0, 0x4, R10 ;  /* 0x00000004000ae825 */ /* 0x020fc600078e000a */
[----:B------:R-:W0:Y:S04]  /*1740*/  @!P2 LDL.64 R12, [R27+0x10] ;  /* 0x000010001b0ca983 */ /* 0x000e280000100a00 */
[----:B------:R1:W2:Y:S04]  /*1750*/  @!P6 LD.E R26, desc[UR12][R10.64+0x980] ;  /* 0x0009800c0a1ae980 */ /* 0x0002a8000c101900 */
[----:B------:R-:W1:Y:S01]  /*1760*/  @!P2 LDL.64 R10, [R27] ;  /* 0x000000001b0aa983 */ /* 0x000e620000100a00 */
[C---:B------:R-:W-:Y:S01]  /*1770*/  VIADD R25, R20.reuse, 0x17 ;  /* 0x0000001714197836 */ /* 0x040fe20000000000 */
[----:B------:R-:W-:-:S04]  /*1780*/  IADD3 R28, PT, PT, R20, 0x18, RZ ;  /* 0x00000018141c7810 */ /* 0x000fc80007ffe0ff */
[----:B------:R-:W-:Y:S01]  /*1790*/  ISETP.GE.AND P0, PT, R25, UR4, PT ;  /* 0x0000000419007c0c */ /* 0x000fe2000bf06270 */
[----:B---3--:R-:W-:Y:S01]  /*17a0*/  @!P5 IMAD.WIDE.U32 R16, R6, 0x4, R16 ;  /* 0x000000040610d825 */ /* 0x008fe200078e0010 */
[----:B------:R-:W-:-:S03]  /*17b0*/  ISETP.GE.AND P3, PT, R28, UR4, PT ;  /* 0x000000041c007c0c */ /* 0x000fc6000bf66270 */
[----:B------:R-:W-:Y:S02]  /*17c0*/  @!P1 IMAD.WIDE.U32 R22, R6, 0x4, R22 ;  /* 0x0000000406169825 */ /* 0x000fe400078e0016 */
[----:B------:R-:W3:Y:S02]  /*17d0*/  @!P5 LD.E R16, desc[UR12][R16.64+0x50] ;  /* 0x0000500c1010d980 */ /* 0x000ee4000c101900 */
[----:B------:R-:W-:-:S04]  /*17e0*/  @!P5 IMAD.WIDE.U32 R18, R0, 0x4, R18 ;  /* 0x000000040012d825 */ /* 0x000fc800078e0012 */
[----:B------:R-:W4:Y:S04]  /*17f0*/  @!P0 LDL.64 R24, [R27] ;  /* 0x000000001b188983 */ /* 0x000f280000100a00 */
[----:B------:R5:W3:Y:S04]  /*1800*/  @!P1 LD.E R17, desc[UR12][R22.64+0x54] ;  /* 0x0000540c16119980 */ /* 0x000ae8000c101900 */
[----:B------:R-:W3:Y:S04]  /*1810*/  @!P5 LD.E R19, desc[UR12][R18.64+0xa00] ;  /* 0x000a000c1213d980 */ /* 0x000ee8000c101900 */
[----:B------:R-:W5:Y:S01]  /*1820*/  @!P0 LDL.64 R22, [R27+0x10] ;  /* 0x000010001b168983 */ /* 0x000f620000100a00 */
[----:B------:R-:W-:-:S05]  /*1830*/  @!P1 IMAD.WIDE.U32 R14, R0, 0x4, R14 ;  /* 0x00000004000e9825 */ /* 0x000fca00078e000e */
[----:B------:R3:W3:Y:S04]  /*1840*/  @!P1 LD.E R18, desc[UR12][R14.64+0xa80] ;  /* 0x000a800c0e129980 */ /* 0x0006e8000c101900 */
[----:B------:R-:W3:Y:S01]  /*1850*/  @!P3 LDL.64 R14, [R27] ;  /* 0x000000001b0eb983 */ /* 0x000ee20000100a00 */
[----:B0-----:R-:W-:-:S04]  /*1860*/  @!P2 IMAD.WIDE.U32 R12, R0, 0x4, R12 ;  /* 0x00000004000ca825 */ /* 0x001fc800078e000c */
[----:B-1----:R-:W-:-:S06]  /*1870*/  @!P2 IMAD.WIDE.U32 R10, R6, 0x4, R10 ;  /* 0x00000004060aa825 */ /* 0x002fcc00078e000a */
[----:B------:R-:W3:Y:S04]  /*1880*/  @!P2 LD.E R11, desc[UR12][R10.64+0x58] ;  /* 0x0000580c0a0ba980 */ /* 0x000ee8000c101900 */
[----:B------:R0:W3:Y:S04]  /*1890*/  @!P2 LD.E R10, desc[UR12][R12.64+0xb00] ;  /* 0x000b000c0c0aa980 */ /* 0x0000e8000c101900 */
[----:B------:R-:W0:Y:S01]  /*18a0*/  @!P3 LDL.64 R12, [R27+0x10] ;  /* 0x000010001b0cb983 */ /* 0x000e220000100a00 */
[----:B--2---:R-:W-:Y:S01]  /*18b0*/  @!P6 FFMA R5, R9, R26, R5 ;  /* 0x0000001a0905e223 */ /* 0x004fe20000000005 */
[----:B------:R-:W-:-:S02]  /*18c0*/  VIADD R9, R20, 0x19 ;  /* 0x0000001914097836 */ /* 0x000fc40000000000 */
[----:B----4-:R-:W-:-:S04]  /*18d0*/  @!P0 IMAD.WIDE.U32 R24, R6, 0x4, R24 ;  /* 0x0000000406188825 */ /* 0x010fc800078e0018 */
[----:B-----5:R-:W-:Y:S01]  /*18e0*/  @!P0 IMAD.WIDE.U32 R22, R0, 0x4, R22 ;  /* 0x0000000400168825 */ /* 0x020fe200078e0016 */
[----:B------:R-:W-:Y:S01]  /*18f0*/  ISETP.GE.AND P4, PT, R9, UR4, PT ;  /* 0x0000000409007c0c */ /* 0x000fe2000bf86270 */
[----:B------:R-:W2:Y:S01]  /*1900*/  @!P0 LD.E R24, desc[UR12][R24.64+0x5c] ;  /* 0x00005c0c18188980 */ /* 0x000ea2000c101900 */
[----:B------:R-:W-:-:S04]  /*1910*/  IADD3 R9, PT, PT, R20, 0x1a, RZ ;  /* 0x0000001a14097810 */ /* 0x000fc80007ffe0ff */
[----:B------:R-:W-:Y:S01]  /*1920*/  ISETP.GE.AND P6, PT, R9, UR4, PT ;  /* 0x0000000409007c0c */ /* 0x000fe2000bfc6270 */
[----:B------:R-:W2:Y:S01]  /*1930*/  @!P0 LD.E R25, desc[UR12][R22.64+0xb80] ;  /* 0x000b800c16198980 */ /* 0x000ea2000c101900 */
[----:B------:R-:W-:Y:S02]  /*1940*/  VIADD R28, R20, 0x1b ;  /* 0x0000001b141c7836 */ /* 0x000fe40000000000 */
[----:B---3--:R-:W-:-:S03]  /*1950*/  @!P5 FFMA R5, R16, R19, R5 ;  /* 0x000000131005d223 */ /* 0x008fc60000000005 */
[----:B------:R-:W-:Y:S01]  /*1960*/  ISETP.GE.AND P5, PT, R28, UR4, PT ;  /* 0x000000041c007c0c */ /* 0x000fe2000bfa6270 */
[----:B------:R-:W3:Y:S01]  /*1970*/  @!P4 LDL.64 R22, [R27] ;  /* 0x000000001b16c983 */ /* 0x000ee20000100a00 */
[----:B------:R-:W-:-:S05]  /*1980*/  @!P3 IMAD.WIDE.U32 R14, R6, 0x4, R14 ;  /* 0x00000004060eb825 */ /* 0x000fca00078e000e */
[----:B------:R1:W4:Y:S01]  /*1990*/  @!P3 LD.E R9, desc[UR12][R14.64+0x60] ;  /* 0x0000600c0e09b980 */ /* 0x000322000c101900 */
[----:B------:R-:W-:-:S03]  /*19a0*/  @!P1 FFMA R5, R17, R18, R5 ;  /* 0x0000001211059223 */ /* 0x000fc60000000005 */
[----:B------:R-:W5:Y:S04]  /*19b0*/  @!P6 LDL.64 R16, [R27] ;  /* 0x000000001b10e983 */ /* 0x000f680000100a00 */
[----:B------:R-:W4:Y:S04]  /*19c0*/  @!P4 LDL.64 R18, [R27+0x10] ;  /* 0x000010001b12c983 */ /* 0x000f280000100a00 */
[----:B------:R-:W1:Y:S01]  /*19d0*/  @!P6 LDL.64 R14, [R27+0x10] ;  /* 0x000010001b0ee983 */ /* 0x000e620000100a00 */
[----:B0-----:R-:W-:-:S05]  /*19e0*/  @!P3 IMAD.WIDE.U32 R12, R0, 0x4, R12 ;  /* 0x00000004000cb825 */ /* 0x001fca00078e000c */
[----:B------:R-:W4:Y:S01]  /*19f0*/  @!P3 LD.E R26, desc[UR12][R12.64+0xc00] ;  /* 0x000c000c0c1ab980 */ /* 0x000f22000c101900 */
[----:B------:R-:W-:-:S03]  /*1a00*/  @!P2 FFMA R5, R11, R10, R5 ;  /* 0x0000000a0b05a223 */ /* 0x000fc60000000005 */
[----:B------:R-:W4:Y:S04]  /*1a10*/  @!P5 LDL.64 R10, [R27+0x10] ;  /* 0x000010001b0ad983 */ /* 0x000f280000100a00 */
[----:B------:R-:W4:Y:S01]  /*1a20*/  @!P5 LDL.64 R12, [R27] ;  /* 0x000000001b0cd983 */ /* 0x000f220000100a00 */
[----:B--2---:R-:W-:Y:S01]  /*1a30*/  @!P0 FFMA R5, R24, R25, R5 ;  /* 0x0000001918058223 */ /* 0x004fe20000000005 */
[----:B------:R-:W-:-:S05]  /*1a40*/  VIADD R24, R20, 0x1d ;  /* 0x0000001d14187836 */ /* 0x000fca0000000000 */
[----:B------:R-:W-:Y:S01]  /*1a50*/  ISETP.GE.AND P2, PT, R24, UR4, PT ;  /* 0x0000000418007c0c */ /* 0x000fe2000bf46270 */
[----:B---3--:R-:W-:-:S04]  /*1a60*/  @!P4 IMAD.WIDE.U32 R22, R6, 0x4, R22 ;  /* 0x000000040616c825 */ /* 0x008fc800078e0016 */
[----:B-----5:R-:W-:-:S05]  /*1a70*/  @!P6 IMAD.WIDE.U32 R16, R6, 0x4, R16 ;  /* 0x000000040610e825 */ /* 0x020fca00078e0010 */
[----:B------:R-:W2:Y:S01]  /*1a80*/  @!P6 LD.E R25, desc[UR12][R16.64+0x68] ;  /* 0x0000680c1019e980 */ /* 0x000ea2000c101900 */
[----:B----4-:R-:W-:-:S04]  /*1a90*/  @!P4 IMAD.WIDE.U32 R18, R0, 0x4, R18 ;  /* 0x000000040012c825 */ /* 0x010fc800078e0012 */
[----:B-1----:R-:W-:-:S05]  /*1aa0*/  @!P6 IMAD.WIDE.U32 R14, R0, 0x4, R14 ;  /* 0x00000004000ee825 */ /* 0x002fca00078e000e */
[----:B------:R-:W2:Y:S04]  /*1ab0*/  @!P6 LD.E R24, desc[UR12][R14.64+0xd00] ;  /* 0x000d000c0e18e980 */ /* 0x000ea8000c101900 */
[----:B------:R-:W3:Y:S01]  /*1ac0*/  @!P2 LDL.64 R14, [R27+0x10] ;  /* 0x000010001b0ea983 */ /* 0x000ee20000100a00 */
[----:B------:R-:W-:Y:S01]  /*1ad0*/  @!P3 FFMA R5, R9, R26, R5 ;  /* 0x0000001a0905b223 */ /* 0x000fe20000000005 */
[----:B------:R-:W-:Y:S02]  /*1ae0*/  IADD3 R9, PT, PT, R20, 0x1c, RZ ;  /* 0x0000001c14097810 */ /* 0x000fe40007ffe0ff */
[----:B------:R0:W4:Y:S02]  /*1af0*/  @!P4 LD.E R26, desc[UR12][R22.64+0x64] ;  /* 0x0000640c161ac980 */ /* 0x000124000c101900 */
[----:B------:R-:W-:-:S02]  /*1b00*/  ISETP.GE.AND P3, PT, R9, UR4, PT ;  /* 0x0000000409007c0c */ /* 0x000fc4000bf66270 */
[----:B------:R-:W-:-:S04]  /*1b10*/  IADD3 R9, PT, PT, R20, 0x1e, RZ ;  /* 0x0000001e14097810 */ /* 0x000fc80007ffe0ff */
[----:B------:R-:W-:Y:S01]  /*1b20*/  ISETP.GE.AND P1, PT, R9, UR4, PT ;  /* 0x0000000409007c0c */ /* 0x000fe2000bf26270 */
[----:B0-----:R-:W-:Y:S01]  /*1b30*/  @!P5 IMAD.WIDE.U32 R22, R6, 0x4, R12 ;  /* 0x000000040616d825 */ /* 0x001fe200078e000c */
[----:B------:R0:W4:Y:S05]  /*1b40*/  @!P4 LD.E R9, desc[UR12][R18.64+0xc80] ;  /* 0x000c800c1209c980 */ /* 0x00012a000c101900 */
[----:B------:R-:W5:Y:S01]  /*1b50*/  @!P3 LDL.64 R16, [R27+0x10] ;  /* 0x000010001b10b983 */ /* 0x000f620000100a00 */
[----:B------:R-:W-:-:S03]  /*1b60*/  @!P5 IMAD.WIDE.U32 R12, R0, 0x4, R10 ;  /* 0x00000004000cd825 */ /* 0x000fc600078e000a */
[----:B------:R-:W2:Y:S04]  /*1b70*/  @!P2 LDL.64 R10, [R27] ;  /* 0x000000001b0aa983 */ /* 0x000ea80000100a00 */
[----:B------:R-:W4:Y:S04]  /*1b80*/  @!P5 LD.E R22, desc[UR12][R22.64+0x6c] ;  /* 0x00006c0c1616d980 */ /* 0x000f28000c101900 */
[----:B------:R-:W0:Y:S04]  /*1b90*/  @!P3 LDL.64 R18, [R27] ;  /* 0x000000001b12b983 */ /* 0x000e280000100a00 */
[----:B------:R1:W4:Y:S04]  /*1ba0*/  @!P5 LD.E R23, desc[UR12][R12.64+0xd80] ;  /* 0x000d800c0c17d980 */ /* 0x000328000c101900 */
[----:B------:R-:W1:Y:S01]  /*1bb0*/  @!P1 LDL.64 R12, [R27] ;  /* 0x000000001b0c9983 */ /* 0x000e620000100a00 */
[----:B------:R-:W-:-:S05]  /*1bc0*/  VIADD R20, R20, 0x1f ;  /* 0x0000001f14147836 */ /* 0x000fca0000000000 */
[----:B------:R-:W-:Y:S01]  /*1bd0*/  ISETP.GE.AND P0, PT, R20, UR4, PT ;  /* 0x0000000414007c0c */ /* 0x000fe2000bf06270 */
[----:B---3--:R-:W-:-:S04]  /*1be0*/  @!P2 IMAD.WIDE.U32 R14, R0, 0x4, R14 ;  /* 0x00000004000ea825 */ /* 0x008fc800078e000e */
[----:B-----5:R-:W-:-:S05]  /*1bf0*/  @!P3 IMAD.WIDE.U32 R16, R0, 0x4, R16 ;  /* 0x000000040010b825 */ /* 0x020fca00078e0010 */
[----:B------:R3:W5:Y:S01]  /*1c00*/  @!P3 LD.E R20, desc[UR12][R16.64+0xe00] ;  /* 0x000e000c1014b980 */ /* 0x000762000c101900 */
[----:B--2---:R-:W-:-:S04]  /*1c10*/  @!P2 IMAD.WIDE.U32 R10, R6, 0x4, R10 ;  /* 0x00000004060aa825 */ /* 0x004fc800078e000a */
[C---:B0-----:R-:W-:Y:S02]  /*1c20*/  @!P3 IMAD.WIDE.U32 R18, R6.reuse, 0x4, R18 ;  /* 0x000000040612b825 */ /* 0x041fe400078e0012 */
[----:B------:R-:W2:Y:S04]  /*1c30*/  @!P2 LD.E R11, desc[UR12][R10.64+0x74] ;  /* 0x0000740c0a0ba980 */ /* 0x000ea8000c101900 */
[----:B------:R-:W3:Y:S04]  /*1c40*/  @!P1 LDL.64 R16, [R27+0x10] ;  /* 0x000010001b109983 */ /* 0x000ee80000100a00 */
[----:B------:R-:W5:Y:S01]  /*1c50*/  @!P3 LD.E R19, desc[UR12][R18.64+0x70] ;  /* 0x0000700c1213b980 */ /* 0x000f62000c101900 */
[----:B-1----:R-:W-:-:S03]  /*1c60*/  @!P1 IMAD.WIDE.U32 R12, R6, 0x4, R12 ;  /* 0x00000004060c9825 */ /* 0x002fc600078e000c */
[----:B------:R0:W2:Y:S04]  /*1c70*/  @!P2 LD.E R18, desc[UR12][R14.64+0xe80] ;  /* 0x000e800c0e12a980 */ /* 0x0000a8000c101900 */
[----:B------:R1:W2:Y:S04]  /*1c80*/  @!P1 LD.E R10, desc[UR12][R12.64+0x78] ;  /* 0x0000780c0c0a9980 */ /* 0x0002a8000c101900 */
[----:B------:R-:W0:Y:S04]  /*1c90*/  @!P0 LDL.64 R14, [R27] ;  /* 0x000000001b0e8983 */ /* 0x000e280000100a00 */
[----:B------:R-:W1:Y:S01]  /*1ca0*/  @!P0 LDL.64 R12, [R27+0x10] ;  /* 0x000010001b0c8983 */ /* 0x000e620000100a00 */
[----:B---3--:R-:W-:-:S05]  /*1cb0*/  @!P1 IMAD.WIDE.U32 R16, R0, 0x4, R16 ;  /* 0x0000000400109825 */ /* 0x008fca00078e0010 */
[----:B------:R-:W3:Y:S01]  /*1cc0*/  @!P1 LD.E R28, desc[UR12][R16.64+0xf00] ;  /* 0x000f000c101c9980 */ /* 0x000ee2000c101900 */
[----:B0-----:R-:W-:-:S04]  /*1cd0*/  @!P0 IMAD.WIDE.U32 R14, R6, 0x4, R14 ;  /* 0x00000004060e8825 */ /* 0x001fc800078e000e */
[----:B-1----:R-:W-:Y:S01]  /*1ce0*/  @!P0 IMAD.WIDE.U32 R12, R0, 0x4, R12 ;  /* 0x00000004000c8825 */ /* 0x002fe200078e000c */
[----:B------:R-:W3:Y:S05]  /*1cf0*/  @!P0 LD.E R29, desc[UR12][R14.64+0x7c] ;  /* 0x00007c0c0e1d8980 */ /* 0x000eea000c101900 */
[----:B------:R-:W3:Y:S01]  /*1d00*/  @!P0 LD.E R12, desc[UR12][R12.64+0xf80] ;  /* 0x000f800c0c0c8980 */ /* 0x000ee2000c101900 */
[----:B----4-:R-:W-:Y:S01]  /*1d10*/  @!P4 FFMA R5, R26, R9, R5 ;  /* 0x000000091a05c223 */ /* 0x010fe20000000005 */
[----:B------:R-:W-:Y:S01]  /*1d20*/  IADD3 R4, PT, PT, R4, 0x1, RZ ;  /* 0x0000000104047810 */ /* 0x000fe20007ffe0ff */
[----:B------:R-:W-:Y:S02]  /*1d30*/  BAR.SYNC.DEFER_BLOCKING 0x0 ;  /* 0x0000000000007b1d */ /* 0x000fe40000010000 */
[----:B------:R-:W-:Y:S01]  /*1d40*/  @!P6 FFMA R5, R25, R24, R5 ;  /* 0x000000181905e223 */ /* 0x000fe20000000005 */
[----:B------:R-:W-:-:S03]  /*1d50*/  LOP3.LUT R9, R4, 0xff, RZ, 0xc0, !PT ;  /* 0x000000ff04097812 */ /* 0x000fc600078ec0ff */
[----:B------:R0:W-:Y:S01]  /*1d60*/  SYNCS.ARRIVE.TRANS64.A1T0 RZ, [R21+URZ+0x8], RZ ;  /* 0x000008ff15ff79a7 */ /* 0x0001e200081000ff */
[----:B------:R-:W-:-:S04]  /*1d70*/  @!P5 FFMA R5, R22, R23, R5 ;  /* 0x000000171605d223 */ /* 0x000fc80000000005 */
[----:B-----5:R-:W-:-:S04]  /*1d80*/  @!P3 FFMA R5, R19, R20, R5 ;  /* 0x000000141305b223 */ /* 0x020fc80000000005 */
[----:B--2---:R-:W-:Y:S01]  /*1d90*/  @!P2 FFMA R5, R11, R18, R5 ;  /* 0x000000120b05a223 */ /* 0x004fe20000000005 */
[----:B------:R-:W-:-:S04]  /*1da0*/  ISETP.NE.AND P4, PT, R9, 0x2, PT ;  /* 0x000000020900780c */ /* 0x000fc80003f85270 */
[----:B------:R-:W-:-:S09]  /*1db0*/  SEL R4, R4, RZ, P4 ;  /* 0x000000ff04047207 */ /* 0x000fd20002000000 */
[----:B------:R-:W-:Y:S01]  /*1dc0*/  @!P4 LOP3.LUT R8, R8, 0x2, RZ, 0x3c, !PT ;  /* 0x000000020808c812 */ /* 0x000fe200078e3cff */
[----:B---3--:R-:W-:Y:S01]  /*1dd0*/  @!P1 FFMA R5, R10, R28, R5 ;  /* 0x0000001c0a059223 */ /* 0x008fe20000000005 */
[----:B------:R-:W-:-:S03]  /*1de0*/  ISETP.GE.AND P1, PT, R7, UR8, PT ;  /* 0x0000000807007c0c */ /* 0x000fc6000bf26270 */
[----:B------:R-:W-:-:S10]  /*1df0*/  @!P0 FFMA R5, R29, R12, R5 ;  /* 0x0000000c1d058223 */ /* 0x000fd40000000005 */
[----:B0-----:R-:W-:Y:S05]  /*1e00*/  @P1 BRA `(.L_x_13) ;  /* 0x0000000000bc1947 */ /* 0x001fea0003800000 */
[----:B------:R-:W-:-:S04]  /*1e10*/  LOP3.LUT R9, R3, 0xff, RZ, 0xc0, !PT ;  /* 0x000000ff03097812 */ /* 0x000fc800078ec0ff */
[----:B------:R-:W-:Y:S02]  /*1e20*/  R2UR UR4, R9 ;  /* 0x00000000090472ca */ /* 0x000fe400000e0000 */
[----:B------:R-:W-:Y:S01]  /*1e30*/  CS2R R10, SR_GLOBALTIMERLO ;  /* 0x00000000000a7805 */ /* 0x000fe20000015200 */
[----:B------:R-:W0:Y:S01]  /*1e40*/  S2UR UR7, SR_CgaCtaId ;  /* 0x00000000000779c3 */ /* 0x000e220000008800 */
[----:B------:R-:W-:Y:S01]  /*1e50*/  UMOV UR6, 0x400 ;  /* 0x0000040000067882 */ /* 0x000fe20000000000 */
[----:B------:R-:W-:-:S04]  /*1e60*/  LOP3.LUT R9, R8, 0x1, RZ, 0xc0, !PT ;  /* 0x0000000108097812 */ /* 0x000fc800078ec0ff */
[----:B------:R-:W-:Y:S01]  /*1e70*/  SHF.L.U32 R12, R9, 0x1f, RZ ;  /* 0x0000001f090c7819 */ /* 0x000fe200000006ff */
[----:B0-----:R-:W-:-:S04]  /*1e80*/  ULEA UR6, UR7, UR6, 0x18 ;  /* 0x0000000607067291 */ /* 0x001fc8000f8ec0ff */
[----:B------:R-:W-:-:S09]  /*1e90*/  ULEA UR6, UR4, UR6, 0x4 ;  /* 0x0000000604067291 */ /* 0x000fd2000f8e20ff */
[----:B------:R-:W0:Y:S02]  /*1ea0*/  SYNCS.PHASECHK.TRANS64.TRYWAIT P0, [UR6+0x8], R12 ;  /* 0x0000080cff0075a7 */ /* 0x000e240008001106 */
[----:B0-----:R-:W-:Y:S05]  /*1eb0*/  @P0 BRA `(.L_x_14) ;  /* 0x0000000000600947 */ /* 0x001fea0003800000 */
[----:B------:R-:W-:Y:S01]  /*1ec0*/  SHF.L.U32 R14, R9, 0x1f, RZ ;  /* 0x0000001f090e7819 */ /* 0x000fe200000006ff */
[----:B------:R-:W-:-:S06]  /*1ed0*/  UMOV UR4, URZ ;  /* 0x000000ff00047c82 */ /* 0x000fcc0008000000 */
.L_x_17:
        /* <DEDUP_REMOVED lines=11> */
.L_x_16:
        /* <DEDUP_REMOVED lines=9> */
.L_x_15:
[----:B------:R-:W0:Y:S02]  /*2020*/  SYNCS.PHASECHK.TRANS64.TRYWAIT P0, [UR6+0x8], R14 ;  /* 0x0000080eff0075a7 */ /* 0x000e240008001106 */
[----:B0-----:R-:W-:Y:S05]  /*2030*/  @!P0 BRA `(.L_x_17) ;  /* 0xfffffffc00a88947 */ /* 0x001fea000383ffff */
.L_x_14:
[----:B------:R-:W-:Y:S01]  /*2040*/  BAR.SYNC.DEFER_BLOCKING 0x0 ;  /* 0x0000000000007b1d */ /* 0x000fe20000010000 */
[----:B------:R-:W-:-:S05]  /*2050*/  VIADD R3, R3, 0x1 ;  /* 0x0000000103037836 */ /* 0x000fca0000000000 */
[----:B------:R-:W-:Y:S01]  /*2060*/  NOP ;  /* 0x0000000000007918 */ /* 0x000fe20000000000 */
[----:B------:R-:W-:Y:S01]  /*2070*/  SYNCS.ARRIVE.TRANS64.RED.A0T1 RZ, [UR6], RZ ;  /* 0x000000ffffff79a7 */ /* 0x000fe20008200406 */
[----:B------:R-:W-:Y:S01]  /*2080*/  ARRIVES.LDGSTSBAR.64.TRANSCNT [UR6] ;  /* 0x00000000ff0079b0 */ /* 0x000fe20008002a06 */
[----:B------:R-:W-:Y:S01]  /*2090*/  NOP ;  /* 0x0000000000007918 */ /* 0x000fe20000000000 */
[----:B------:R-:W-:Y:S01]  /*20a0*/  SYNCS.ARRIVE.TRANS64.A1T0 RZ, [UR6], RZ ;  /* 0x000000ffffff79a7 */ /* 0x000fe20008100006 */
[----:B------:R-:W-:-:S04]  /*20b0*/  LOP3.LUT R9, R3, 0xff, RZ, 0xc0, !PT ;  /* 0x000000ff03097812 */ /* 0x000fc800078ec0ff */
[----:B------:R-:W-:-:S04]  /*20c0*/  ISETP.NE.AND P0, PT, R9, 0x2, PT ;  /* 0x000000020900780c */ /* 0x000fc80003f05270 */
[----:B------:R-:W-:Y:S02]  /*20d0*/  SEL R9, RZ, 0x1, P0 ;  /* 0x00000001ff097807 */ /* 0x000fe40000000000 */
[----:B------:R-:W-:Y:S02]  /*20e0*/  SEL R3, R3, RZ, P0 ;  /* 0x000000ff03037207 */ /* 0x000fe40000000000 */
[----:B------:R-:W-:-:S07]  /*20f0*/  LOP3.LUT R8, R8, R9, RZ, 0x3c, !PT ;  /* 0x0000000908087212 */ /* 0x000fce00078e3cff */
.L_x_13:
[----:B------:R-:W-:-:S04]  /*2100*/  IADD3 R7, PT, PT, R7, 0x1, RZ ;  /* 0x0000000107077810 */ /* 0x000fc80007ffe0ff */
[----:B------:R-:W-:-:S13]  /*2110*/  ISETP.NE.AND P0, PT, R7, UR9, PT ;  /* 0x0000000907007c0c */ /* 0x000fda000bf05270 */
[----:B------:R-:W-:Y:S05]  /*2120*/  @P0 BRA `(.L_x_18) ;  /* 0xffffffe400f00947 */ /* 0x000fea000383ffff */
.L_x_8:
[----:B------:R-:W0:Y:S01]  /*2130*/  S2R R7, SR_CTAID.X ;  /* 0x0000000000077919 */ /* 0x000e220000002500 */
[----:B------:R-:W1:Y:S01]  /*2140*/  LDCU.64 UR6, c[0x0][0x398] ;  /* 0x00007300ff0677ac */ /* 0x000e620008000a00 */
[----:B------:R-:W-:Y:S01]  /*2150*/  LOP3.LUT P1, RZ, R8, 0x4, RZ, 0xc0, !PT ;  /* 0x0000000408ff7812 */ /* 0x000fe2000782c0ff */
[----:B------:R-:W2:Y:S01]  /*2160*/  S2R R3, SR_CTAID.Y ;  /* 0x0000000000037919 */ /* 0x000ea20000002600 */
[----:B0-----:R-:W-:Y:S01]  /*2170*/  IMAD R7, R7, 0x20, R0 ;  /* 0x0000002007077824 */ /* 0x001fe200078e0200 */
[----:B--2---:R-:W-:-:S04]  /*2180*/  LEA R0, R3, R2, 0x5 ;  /* 0x0000000203007211 */ /* 0x004fc800078e28ff */
[----:B-1----:R-:W-:-:S04]  /*2190*/  ISETP.GE.AND P0, PT, R7, UR7, PT ;  /* 0x0000000707007c0c */ /* 0x002fc8000bf06270 */
[----:B------:R-:W-:-:S13]  /*21a0*/  ISETP.GE.OR P0, PT, R0, UR6, P0 ;  /* 0x0000000600007c0c */ /* 0x000fda0008706670 */
[----:B------:R-:W0:Y:S01]  /*21b0*/  @!P0 LDC.64 R2, c[0x0][0x390] ;  /* 0x0000e400ff028b82 */ /* 0x000e220000000a00 */
[----:B------:R-:W-:-:S04]  /*21c0*/  @!P0 IMAD R7, R0, UR7, R7 ;  /* 0x0000000700078c24 */ /* 0x000fc8000f8e0207 */
[----:B0-----:R-:W-:-:S05]  /*21d0*/  @!P0 IMAD.WIDE R2, R7, 0x4, R2 ;  /* 0x0000000407028825 */ /* 0x001fca00078e0202 */
[----:B------:R0:W-:Y:S01]  /*21e0*/  @!P0 STG.E desc[UR12][R2.64], R5 ;  /* 0x0000000502008986 */ /* 0x0001e2000c10190c */
[----:B------:R-:W-:Y:S05]  /*21f0*/  @!P1 EXIT ;  /* 0x000000000000994d */ /* 0x000fea0003800000 */
[----:B0-----:R-:W0:Y:S01]  /*2200*/  S2R R3, SR_CgaCtaId ;  /* 0x0000000000037919 */ /* 0x001e220000008800 */
[----:B------:R-:W-:Y:S01]  /*2210*/  MOV R0, 0x400 ;  /* 0x0000040000007802 */ /* 0x000fe20000000f00 */
[----:B------:R-:W1:Y:S01]  /*2220*/  S2R R7, SR_SWINHI ;  /* 0x0000000000077919 */ /* 0x000e620000002f00 */
[----:B------:R-:W2:Y:S02]  /*2230*/  S2R R9, SR_LANEID ;  /* 0x0000000000097919 */ /* 0x000ea40000000000 */
[----:B0-----:R-:W-:-:S04]  /*2240*/  LEA R6, R3, R0, 0x18 ;  /* 0x0000000003067211 */ /* 0x001fc800078ec0ff */
[----:B------:R-:W-:Y:S02]  /*2250*/  MOV R4, R6 ;  /* 0x0000000600047202 */ /* 0x000fe40000000f00 */
[----:B-1----:R-:W-:Y:S02]  /*2260*/  MOV R5, R7 ;  /* 0x0000000700057202 */ /* 0x002fe40000000f00 */
[----:B------:R-:W-:Y:S02]  /*2270*/  VOTE.ANY R7, PT, PT ;  /* 0x0000000000077806 */ /* 0x000fe400038e0100 */
[----:B------:R-:W-:-:S05]  /*2280*/  IADD3 R2, P0, PT, R4, 0x20, RZ ;  /* 0x0000002004027810 */ /* 0x000fca0007f1e0ff */
[----:B------:R-:W-:-:S04]  /*2290*/  IMAD.X R3, RZ, RZ, R5, P0 ;  /* 0x000000ffff037224 */ /* 0x000fc800000e0605 */
[----:B------:R-:W0:Y:S02]  /*22a0*/  MATCH.ANY.U64 R2, R2 ;  /* 0x00000000020273a1 */ /* 0x000e2400000e8200 */
[----:B0-----:R-:W0:Y:S08]  /*22b0*/  BREV R0, R2 ;  /* 0x0000000200007301 */ /* 0x001e300000000000 */
[----:B0-----:R-:W2:Y:S02]  /*22c0*/  FLO.U32.SH R0, R0 ;  /* 0x0000000000007300 */ /* 0x001ea400000e0400 */
[----:B--2---:R-:W-:-:S13]  /*22d0*/  ISETP.NE.AND P0, PT, R9, R0, PT ;  /* 0x000000000900720c */ /* 0x004fda0003f05270 */
[----:B------:R-:W-:Y:S05]  /*22e0*/  @P0 EXIT ;  /* 0x000000000000094d */ /* 0x000fea0003800000 */
[----:B------:R-:W0:Y:S02]  /*22f0*/  POPC R2, R2 ;  /* 0x0000000200027309 */ /* 0x000e240000000000 */
[----:B0-----:R-:W-:Y:S01]  /*2300*/  IADD3 R3, PT, PT, -R2, RZ, RZ ;  /* 0x000000ff02037210 */ /* 0x001fe20007ffe1ff */
[----:B------:R0:W-:Y:S06]  /*2310*/  MEMBAR.SC.CTA ;  /* 0x0000000000007992 */ /* 0x0001ec0000000000 */
[----:B0-----:R-:W2:Y:S02]  /*2320*/  ATOM.E.ADD.STRONG.SM PT, R5, desc[UR12][R4.64+0x20], R3 ;  /* 0x800020030405798a */ /* 0x001ea400081eb10c */
[----:B--2---:R-:W-:Y:S01]  /*2330*/  NOP ;  /* 0x0000000000007918 */ /* 0x004fe20000000000 */
[----:B------:R-:W-:-:S13]  /*2340*/  ISETP.NE.AND P0, PT, R5, R2, PT ;  /* 0x000000020500720c */ /* 0x000fda0003f05270 */
[----:B------:R-:W-:Y:S05]  /*2350*/  @P0 EXIT ;  /* 0x000000000000094d */ /* 0x000fea0003800000 */
[----:B------:R-:W0:Y:S02]  /*2360*/  SYNCS.CCTL.IV [R6+URZ] ;  /* 0x00000000060079b1 */ /* 0x000e2400080000ff */
[----:B0-----:R-:W0:Y:S02]  /*2370*/  SYNCS.CCTL.IV [R6+URZ+0x8] ;  /* 0x00000800060079b1 */ /* 0x001e2400080000ff */
[----:B0-----:R-:W0:Y:S02]  /*2380*/  SYNCS.CCTL.IV [R6+URZ+0x10] ;  /* 0x00001000060079b1 */ /* 0x001e2400080000ff */
[----:B0-----:R-:W-:Y:S01]  /*2390*/  SYNCS.CCTL.IV [R6+URZ+0x18] ;  /* 0x00001800060079b1 */ /* 0x001fe200080000ff */
[----:B------:R-:W-:Y:S05]  /*23a0*/  EXIT ;  /* 0x000000000000794d */ /* 0x000fea0003800000 */
.L_x_19:
[----:B------:R-:W-:-:S00]  /*23b0*/  BRA `(.L_x_19) ;  /* 0xfffffffc00fc7947 */ /* 0x000fc0000383ffff */
[----:B------:R-:W-:-:S00]  /*23c0*/  NOP ;  /* 0x0000000000007918 */ /* 0x000fc00000000000 */
        /* <DEDUP_REMOVED lines=11> */
.L_x_20:


//--------------------- .nv.shared._Z26gemm_tiled_pipeline_kernelILi32ELi32ELi32EEvPKfS1_Pfiii --------------------------
	.section	.nv.shared._Z26gemm_tiled_pipeline_kernelILi32ELi32ELi32EEvPKfS1_Pfiii,"aw",@nobits
	.sectionflags	@""
	.align	16
.nv.shared._Z26gemm_tiled_pipeline_kernelILi32ELi32ELi32EEvPKfS1_Pfiii:
	.zero		1072


//--------------------- .nv.shared.reserved.0     --------------------------
	.section	.nv.shared.reserved.0,"aw",@nobits
	.weak		__nv_reservedSMEM_offset_0_alias
	.size		__nv_reservedSMEM_offset_0_alias, 0, 64
	.other		__nv_reservedSMEM_offset_0_alias,@"STO_CUDA_RESERVED_SHARED STV_DEFAULT"
__nv_reservedSMEM_offset_0_alias:
	.zero		0
	.zero		64


//--------------------- .nv.constant0._Z26gemm_tiled_pipeline_kernelILi32ELi32ELi32EEvPKfS1_Pfiii --------------------------
	.section	.nv.constant0._Z26gemm_tiled_pipeline_kernelILi32ELi32ELi32EEvPKfS1_Pfiii,"a",@progbits
	.sectionflags	@""
	.align	4
.nv.constant0._Z26gemm_tiled_pipeline_kernelILi32ELi32ELi32EEvPKfS1_Pfiii:
	.zero		932


//--------------------- SYMBOLS --------------------------

	.type		.nv.reservedSmem.offset0,@object
	.size		.nv.reservedSmem.offset0,0x4
	.type		.nv.reservedSmem.cap,@object
	.size		.nv.reservedSmem.cap,0x4
